	.headerflags	@"EF_CUDA_TEXMODE_UNIFIED EF_CUDA_64BIT_ADDRESS EF_CUDA_SM86 EF_CUDA_VIRTUAL_SM(EF_CUDA_SM86)"
	.elftype	@"ET_EXEC"


//--------------------- .nv.info                  --------------------------
	.section	.nv.info,"",@"SHT_CUDA_INFO"
	.align	4


	//----- nvinfo : EIATTR_REGCOUNT
	.align		4
        /*0000*/ 	.byte	0x04, 0x2f
        /*0002*/ 	.short	(.L_5 - .L_4)
	.align		4
.L_4:
        /*0004*/ 	.word	index@(triton_red_fused__to_copy_add_mul_rsub_4)
        /*0008*/ 	.word	0x00000048


	//----- nvinfo : EIATTR_FRAME_SIZE
	.align		4
.L_5:
        /*000c*/ 	.byte	0x04, 0x11
        /*000e*/ 	.short	(.L_7 - .L_6)
	.align		4
.L_6:
        /*0010*/ 	.word	index@(triton_red_fused__to_copy_add_mul_rsub_4)
        /*0014*/ 	.word	0x00000000


	//----- nvinfo : EIATTR_MIN_STACK_SIZE
	.align		4
.L_7:
        /*0018*/ 	.byte	0x04, 0x12
        /*001a*/ 	.short	(.L_9 - .L_8)
	.align		4
.L_8:
        /*001c*/ 	.word	index@(triton_red_fused__to_copy_add_mul_rsub_4)
        /*0020*/ 	.word	0x00000000
.L_9:


//--------------------- .nv.info.triton_red_fused__to_copy_add_mul_rsub_4 --------------------------
	.section	.nv.info.triton_red_fused__to_copy_add_mul_rsub_4,"",@"SHT_CUDA_INFO"
	.sectionflags	@""
	.align	4


	//----- nvinfo : EIATTR_CUDA_API_VERSION
	.align		4
        /*0000*/ 	.byte	0x04, 0x37
        /*0002*/ 	.short	(.L_11 - .L_10)
.L_10:
        /*0004*/ 	.word	0x00000080


	//----- nvinfo : EIATTR_SW2861232_WAR
	.align		4
.L_11:
        /*0008*/ 	.byte	0x01, 0x35
	.zero		2


	//----- nvinfo : EIATTR_PARAM_CBANK
	.align		4
        /*000c*/ 	.byte	0x04, 0x0a
        /*000e*/ 	.short	(.L_13 - .L_12)
	.align		4
.L_12:
        /*0010*/ 	.word	index@(.nv.constant0.triton_red_fused__to_copy_add_mul_rsub_4)
        /*0014*/ 	.short	0x0160
        /*0016*/ 	.short	0x0038


	//----- nvinfo : EIATTR_CBANK_PARAM_SIZE
	.align		4
.L_13:
        /*0018*/ 	.byte	0x03, 0x19
        /*001a*/ 	.short	0x0038


	//----- nvinfo : EIATTR_KPARAM_INFO
	.align		4
        /*001c*/ 	.byte	0x04, 0x17
        /*001e*/ 	.short	(.L_15 - .L_14)
.L_14:
        /*0020*/ 	.word	0x00000000
        /*0024*/ 	.short	0x0007
        /*0026*/ 	.short	0x0030
        /*0028*/ 	.byte	0x00, 0xf4, 0x21, 0x00


	//----- nvinfo : EIATTR_KPARAM_INFO
	.align		4
.L_15:
        /*002c*/ 	.byte	0x04, 0x17
        /*002e*/ 	.short	(.L_17 - .L_16)
.L_16:
        /*0030*/ 	.word	0x00000000
        /*0034*/ 	.short	0x0006
        /*0036*/ 	.short	0x002c
        /*0038*/ 	.byte	0x00, 0xf0, 0x11, 0x00


	//----- nvinfo : EIATTR_KPARAM_INFO
	.align		4
.L_17:
        /*003c*/ 	.byte	0x04, 0x17
        /*003e*/ 	.short	(.L_19 - .L_18)
.L_18:
        /*0040*/ 	.word	0x00000000
        /*0044*/ 	.short	0x0005
        /*0046*/ 	.short	0x0028
        /*0048*/ 	.byte	0x00, 0xf0, 0x11, 0x00


	//----- nvinfo : EIATTR_KPARAM_INFO
	.align		4
.L_19:
        /*004c*/ 	.byte	0x04, 0x17
        /*004e*/ 	.short	(.L_21 - .L_20)
.L_20:
        /*0050*/ 	.word	0x00000000
        /*0054*/ 	.short	0x0004
        /*0056*/ 	.short	0x0020
        /*0058*/ 	.byte	0x00, 0xf4, 0x21, 0x00


	//----- nvinfo : EIATTR_KPARAM_INFO
	.align		4
.L_21:
        /*005c*/ 	.byte	0x04, 0x17
        /*005e*/ 	.short	(.L_23 - .L_22)
.L_22:
        /*0060*/ 	.word	0x00000000
        /*0064*/ 	.short	0x0003
        /*0066*/ 	.short	0x0018
        /*0068*/ 	.byte	0x00, 0xf4, 0x21, 0x00


	//----- nvinfo : EIATTR_KPARAM_INFO
	.align		4
.L_23:
        /*006c*/ 	.byte	0x04, 0x17
        /*006e*/ 	.short	(.L_25 - .L_24)
.L_24:
        /*0070*/ 	.word	0x00000000
        /*0074*/ 	.short	0x0002
        /*0076*/ 	.short	0x0010
        /*0078*/ 	.byte	0x00, 0xf4, 0x21, 0x00


	//----- nvinfo : EIATTR_KPARAM_INFO
	.align		4
.L_25:
        /*007c*/ 	.byte	0x04, 0x17
        /*007e*/ 	.short	(.L_27 - .L_26)
.L_26:
        /*0080*/ 	.word	0x00000000
        /*0084*/ 	.short	0x0001
        /*0086*/ 	.short	0x0008
        /*0088*/ 	.byte	0x00, 0xf4, 0x21, 0x00


	//----- nvinfo : EIATTR_KPARAM_INFO
	.align		4
.L_27:
        /*008c*/ 	.byte	0x04, 0x17
        /*008e*/ 	.short	(.L_29 - .L_28)
.L_28:
        /*0090*/ 	.word	0x00000000
        /*0094*/ 	.short	0x0000
        /*0096*/ 	.short	0x0000
        /*0098*/ 	.byte	0x00, 0xf4, 0x21, 0x00


	//----- nvinfo : EIATTR_MAXREG_COUNT
	.align		4
.L_29:
        /*009c*/ 	.byte	0x03, 0x1b
        /*009e*/ 	.short	0x0080


	//----- nvinfo : EIATTR_EXTERNS
	.align		4
        /*00a0*/ 	.byte	0x04, 0x0f
        /*00a2*/ 	.short	(.L_31 - .L_30)


	//   ....[0]....
	.align		4
.L_30:
        /*00a4*/ 	.word	index@(__assertfail)


	//----- nvinfo : EIATTR_COOP_GROUP_MASK_REGIDS
	.align		4
.L_31:
        /*00a8*/ 	.byte	0x04, 0x29
        /*00aa*/ 	.short	(.L_33 - .L_32)


	//   ....[0]....
.L_32:
        /*00ac*/ 	.word	0xffffffff


	//   ....[1]....
        /*00b0*/ 	.word	0xffffffff


	//   ....[2]....
        /*00b4*/ 	.word	0xffffffff


	//   ....[3]....
        /*00b8*/ 	.word	0xffffffff


	//   ....[4]....
        /*00bc*/ 	.word	0xffffffff


	//   ....[5]....
        /*00c0*/ 	.word	0xffffffff


	//   ....[6]....
        /*00c4*/ 	.word	0xffffffff


	//   ....[7]....
        /*00c8*/ 	.word	0xffffffff


	//   ....[8]....
        /*00cc*/ 	.word	0xffffffff


	//   ....[9]....
        /*00d0*/ 	.word	0xffffffff


	//   ....[10]....
        /*00d4*/ 	.word	0xffffffff


	//   ....[11]....
        /*00d8*/ 	.word	0xffffffff


	//   ....[12]....
        /*00dc*/ 	.word	0xffffffff


	//   ....[13]....
        /*00e0*/ 	.word	0xffffffff


	//   ....[14]....
        /*00e4*/ 	.word	0xffffffff


	//   ....[15]....
        /*00e8*/ 	.word	0xffffffff


	//   ....[16]....
        /*00ec*/ 	.word	0xffffffff


	//   ....[17]....
        /*00f0*/ 	.word	0xffffffff


	//----- nvinfo : EIATTR_COOP_GROUP_INSTR_OFFSETS
	.align		4
.L_33:
        /*00f4*/ 	.byte	0x04, 0x28
        /*00f6*/ 	.short	(.L_35 - .L_34)


	//   ....[0]....
.L_34:
        /*00f8*/ 	.word	0x00002ce0


	//   ....[1]....
        /*00fc*/ 	.word	0x00002d20


	//   ....[2]....
        /*0100*/ 	.word	0x00002ed0


	//   ....[3]....
        /*0104*/ 	.word	0x00003010


	//   ....[4]....
        /*0108*/ 	.word	0x00003160


	//   ....[5]....
        /*010c*/ 	.word	0x00003190


	//   ....[6]....
        /*0110*/ 	.word	0x000031c0


	//   ....[7]....
        /*0114*/ 	.word	0x000031f0


	//   ....[8]....
        /*0118*/ 	.word	0x000032f0


	//   ....[9]....
        /*011c*/ 	.word	0x00003340


	//   ....[10]....
        /*0120*/ 	.word	0x00003380


	//   ....[11]....
        /*0124*/ 	.word	0x000033c0


	//   ....[12]....
        /*0128*/ 	.word	0x00003df0


	//   ....[13]....
        /*012c*/ 	.word	0x00003e20


	//   ....[14]....
        /*0130*/ 	.word	0x00003ee0


	//   ....[15]....
        /*0134*/ 	.word	0x00003f00


	//   ....[16]....
        /*0138*/ 	.word	0x00003f20


	//   ....[17]....
        /*013c*/ 	.word	0x00003f40


	//----- nvinfo : EIATTR_SYSCALL_OFFSETS
	.align		4
.L_35:
        /*0140*/ 	.byte	0x04, 0x46
        /*0142*/ 	.short	(.L_37 - .L_36)


	//   ....[0]....
.L_36:
        /*0144*/ 	.word	0x00002140


	//----- nvinfo : EIATTR_EXIT_INSTR_OFFSETS
	.align		4
.L_37:
        /*0148*/ 	.byte	0x04, 0x1c
        /*014a*/ 	.short	(.L_39 - .L_38)


	//   ....[0]....
.L_38:
        /*014c*/ 	.word	0x00004890


	//   ....[1]....
        /*0150*/ 	.word	0x000048b0


	//----- nvinfo : EIATTR_REQNTID
	.align		4
.L_39:
        /*0154*/ 	.byte	0x04, 0x10
        /*0156*/ 	.short	(.L_41 - .L_40)
.L_40:
        /*0158*/ 	.word	0x00000200
        /*015c*/ 	.word	0x00000001
        /*0160*/ 	.word	0x00000001


	//----- nvinfo : EIATTR_CRS_STACK_SIZE
	.align		4
.L_41:
        /*0164*/ 	.byte	0x04, 0x1e
        /*0166*/ 	.short	(.L_43 - .L_42)
.L_42:
        /*0168*/ 	.word	0x00000000
.L_43:


//--------------------- .nv.callgraph             --------------------------
	.section	.nv.callgraph,"",@"SHT_CUDA_CALLGRAPH"
	.align	4
	.sectionentsize	8
	.align		4
        /*0000*/ 	.word	0x00000000
	.align		4
        /*0004*/ 	.word	0xffffffff
	.align		4
        /*0008*/ 	.word	index@(triton_red_fused__to_copy_add_mul_rsub_4)
	.align		4
        /*000c*/ 	.word	index@(__assertfail)
	.align		4
        /*0010*/ 	.word	0x00000000
	.align		4
        /*0014*/ 	.word	0xfffffffe
	.align		4
        /*0018*/ 	.word	0x00000000
	.align		4
        /*001c*/ 	.word	0xfffffffd
	.align		4
        /*0020*/ 	.word	0x00000000
	.align		4
        /*0024*/ 	.word	0xfffffffc


//--------------------- .nv.rel.action            --------------------------
	.section	.nv.rel.action,"",@"SHT_CUDA_RELOCINFO"
	.align	8
	.sectionentsize	8
        /*0000*/ 	.byte	0x73, 0x00, 0x00, 0x00, 0x00, 0x00, 0x00, 0x00, 0x00, 0x00, 0x00, 0x11, 0x25, 0x00, 0x05, 0x36


//--------------------- .nv.constant4             --------------------------
	.section	.nv.constant4,"a",@progbits
	.align	8
	.align		8
.nv.constant4:
        /*0000*/ 	.dword	__assertfail
	.align		8
        /*0008*/ 	.dword	assertFunc_0
	.align		8
        /*0010*/ 	.dword	assertFile_0
	.align		8
        /*0018*/ 	.dword	assertMessage_0
	.align		8
        /*0020*/ 	.dword	_$_str


//--------------------- .nv.constant0.triton_red_fused__to_copy_add_mul_rsub_4 --------------------------
	.section	.nv.constant0.triton_red_fused__to_copy_add_mul_rsub_4,"a",@progbits
	.sectionflags	@""
	.align	4
.nv.constant0.triton_red_fused__to_copy_add_mul_rsub_4:
	.zero		408


//--------------------- .text.triton_red_fused__to_copy_add_mul_rsub_4 --------------------------
	.section	.text.triton_red_fused__to_copy_add_mul_rsub_4,"ax",@progbits
	.sectionflags	@"SHF_BARRIERS=1"
	.sectioninfo	@"SHI_REGISTERS=72"
	.align	128
        .global         triton_red_fused__to_copy_add_mul_rsub_4
        .type           triton_red_fused__to_copy_add_mul_rsub_4,@function
        .size           triton_red_fused__to_copy_add_mul_rsub_4,(.L_x_2 - triton_red_fused__to_copy_add_mul_rsub_4)
        .other          triton_red_fused__to_copy_add_mul_rsub_4,@"STO_CUDA_ENTRY STV_DEFAULT"
triton_red_fused__to_copy_add_mul_rsub_4:
.text.triton_red_fused__to_copy_add_mul_rsub_4:
[----:B------:R-:W-:Y:S02]  /*0000*/  IMAD.MOV.U32 R1, RZ, RZ, c[0x0][0x28] ;  /* 0x00000a00ff017624 */ /* 0x000fe400078e00ff */
[----:B------:R-:W0:Y:S01]  /*0010*/  S2R R43, SR_CTAID.X ;  /* 0x00000000002b7919 */ /* 0x000e220000002500 */
[----:B------:R-:W-:-:S03]  /*0020*/  CS2R R34, SRZ ;  /* 0x0000000000227805 */ /* 0x000fc6000001ff00 */
[----:B------:R-:W1:Y:S01]  /*0030*/  S2R R38, SR_TID.X ;  /* 0x0000000000267919 */ /* 0x000e620000002100 */
[----:B0-----:R-:W-:-:S04]  /*0040*/  IMAD.SHL.U32 R43, R43, 0x8, RZ ;  /* 0x000000082b2b7824 */ /* 0x001fc800078e00ff */
[C---:B------:R-:W-:Y:S01]  /*0050*/  IMAD.HI R42, R43.reuse, 0x1948b0fd, RZ ;  /* 0x1948b0fd2b2a7827 */ /* 0x040fe200078e02ff */
[C---:B------:R-:W-:Y:S02]  /*0060*/  IADD3 R0, R43.reuse, 0x1, RZ ;  /* 0x000000012b007810 */ /* 0x040fe40007ffe0ff */
[C---:B------:R-:W-:Y:S01]  /*0070*/  IADD3 R2, R43.reuse, 0x2, RZ ;  /* 0x000000022b027810 */ /* 0x040fe20007ffe0ff */
[----:B-1----:R-:W-:Y:S01]  /*0080*/  IMAD.SHL.U32 R55, R38, 0x4, RZ ;  /* 0x0000000426377824 */ /* 0x002fe200078e00ff */
[C---:B------:R-:W-:Y:S01]  /*0090*/  IADD3 R5, R43.reuse, 0x3, RZ ;  /* 0x000000032b057810 */ /* 0x040fe20007ffe0ff */
[----:B------:R-:W-:Y:S01]  /*00a0*/  IMAD.HI R3, R0, 0x1948b0fd, RZ ;  /* 0x1948b0fd00037827 */ /* 0x000fe200078e02ff */
[----:B------:R-:W-:Y:S02]  /*00b0*/  IADD3 R8, R43, 0x4, RZ ;  /* 0x000000042b087810 */ /* 0x000fe40007ffe0ff */
[----:B------:R-:W-:Y:S01]  /*00c0*/  SHF.R.U32.HI R40, RZ, 0x7, R38 ;  /* 0x00000007ff287819 */ /* 0x000fe20000011626 */
[----:B------:R-:W-:Y:S01]  /*00d0*/  IMAD.HI R6, R2, 0x1948b0fd, RZ ;  /* 0x1948b0fd02067827 */ /* 0x000fe200078e02ff */
[----:B------:R-:W-:-:S02]  /*00e0*/  SHF.R.U32.HI R4, RZ, 0x1f, R3 ;  /* 0x0000001fff047819 */ /* 0x000fc40000011603 */
[----:B------:R-:W-:Y:S01]  /*00f0*/  SGXT.U32 R40, R40, 0x2 ;  /* 0x000000022828781a */ /* 0x000fe20000000000 */
[----:B------:R-:W-:Y:S01]  /*0100*/  IMAD.HI R10, R5, 0x1948b0fd, RZ ;  /* 0x1948b0fd050a7827 */ /* 0x000fe200078e02ff */
[----:B------:R-:W-:Y:S02]  /*0110*/  SHF.R.U32.HI R7, RZ, 0x1f, R6 ;  /* 0x0000001fff077819 */ /* 0x000fe40000011606 */
[----:B------:R-:W-:Y:S01]  /*0120*/  LEA.HI.SX32 R3, R3, R4, 0x1b ;  /* 0x0000000403037211 */ /* 0x000fe200078fdaff */
[----:B------:R-:W-:Y:S01]  /*0130*/  IMAD.HI R41, R8, 0x1948b0fd, RZ ;  /* 0x1948b0fd08297827 */ /* 0x000fe200078e02ff */
[----:B------:R-:W-:Y:S02]  /*0140*/  SHF.R.U32.HI R11, RZ, 0x1f, R10 ;  /* 0x0000001fff0b7819 */ /* 0x000fe4000001160a */
[----:B------:R-:W-:Y:S01]  /*0150*/  LEA.HI.SX32 R9, R6, R7, 0x1b ;  /* 0x0000000706097211 */ /* 0x000fe200078fdaff */
[----:B------:R-:W-:Y:S01]  /*0160*/  IMAD R13, R3, 0x144, -R0 ;  /* 0x00000144030d7824 */ /* 0x000fe200078e0a00 */
[----:B------:R-:W-:-:S02]  /*0170*/  LEA.HI.SX32 R10, R10, R11, 0x1b ;  /* 0x0000000b0a0a7211 */ /* 0x000fc400078fdaff */
[----:B------:R-:W-:Y:S01]  /*0180*/  IADD3 R7, R43, 0x5, RZ ;  /* 0x000000052b077810 */ /* 0x000fe20007ffe0ff */
[----:B------:R-:W-:Y:S01]  /*0190*/  IMAD R11, R9, 0x144, -R2 ;  /* 0x00000144090b7824 */ /* 0x000fe200078e0a02 */
[----:B------:R-:W-:Y:S02]  /*01a0*/  LOP3.LUT R0, R38, 0x1ff, RZ, 0xc0, !PT ;  /* 0x000001ff26007812 */ /* 0x000fe400078ec0ff */
[----:B------:R-:W-:Y:S01]  /*01b0*/  IADD3 R6, R43, 0x6, RZ ;  /* 0x000000062b067810 */ /* 0x000fe20007ffe0ff */
[----:B------:R-:W-:Y:S01]  /*01c0*/  IMAD.HI R3, R7, 0x1948b0fd, RZ ;  /* 0x1948b0fd07037827 */ /* 0x000fe200078e02ff */
[----:B------:R-:W-:Y:S02]  /*01d0*/  IADD3 R2, R0, R11, RZ ;  /* 0x0000000b00027210 */ /* 0x000fe40007ffe0ff */
[----:B------:R-:W-:Y:S01]  /*01e0*/  SHF.R.U32.HI R12, RZ, 0x1f, R41 ;  /* 0x0000001fff0c7819 */ /* 0x000fe20000011629 */
[----:B------:R-:W-:Y:S01]  /*01f0*/  IMAD.HI R9, R6, 0x1948b0fd, RZ ;  /* 0x1948b0fd06097827 */ /* 0x000fe200078e02ff */
[----:B------:R-:W-:-:S02]  /*0200*/  SHF.R.U32.HI R14, RZ, 0x1f, R3 ;  /* 0x0000001fff0e7819 */ /* 0x000fc40000011603 */
[----:B------:R-:W-:Y:S01]  /*0210*/  IABS R11, R2 ;  /* 0x00000002000b7213 */ /* 0x000fe20000000000 */
[----:B------:R-:W-:Y:S01]  /*0220*/  IMAD.IADD R4, R0, 0x1, R13 ;  /* 0x0000000100047824 */ /* 0x000fe200078e020d */
[----:B------:R-:W-:Y:S02]  /*0230*/  SHF.R.U32.HI R16, RZ, 0x1f, R9 ;  /* 0x0000001fff107819 */ /* 0x000fe40000011609 */
[----:B------:R-:W-:Y:S01]  /*0240*/  LEA.HI.SX32 R14, R3, R14, 0x1b ;  /* 0x0000000e030e7211 */ /* 0x000fe200078fdaff */
[----:B------:R-:W-:Y:S01]  /*0250*/  IMAD.MOV.U32 R3, RZ, RZ, R11 ;  /* 0x000000ffff037224 */ /* 0x000fe200078e000b */
[----:B------:R-:W-:Y:S01]  /*0260*/  LEA.HI.SX32 R11, R9, R16, 0x1b ;  /* 0x00000010090b7211 */ /* 0x000fe200078fdaff */
[----:B------:R-:W-:Y:S01]  /*0270*/  IMAD R9, R10, 0x144, -R5 ;  /* 0x000001440a097824 */ /* 0x000fe200078e0a05 */
[----:B------:R-:W-:Y:S01]  /*0280*/  LEA.HI.SX32 R41, R41, R12, 0x1b ;  /* 0x0000000c29297211 */ /* 0x000fe200078fdaff */
[----:B------:R-:W-:Y:S01]  /*0290*/  IMAD R13, R14, 0x144, -R7 ;  /* 0x000001440e0d7824 */ /* 0x000fe200078e0a07 */
[----:B------:R-:W-:Y:S01]  /*02a0*/  IABS R12, R4 ;  /* 0x00000004000c7213 */ /* 0x000fe20000000000 */
[----:B------:R-:W-:Y:S01]  /*02b0*/  IMAD.IADD R20, R0, 0x1, R9 ;  /* 0x0000000100147824 */ /* 0x000fe200078e0209 */
[----:B------:R-:W-:Y:S01]  /*02c0*/  I2FP.F32.S32 R10, R3 ;  /* 0x00000003000a7245 */ /* 0x000fe20000201400 */
[----:B------:R-:W-:Y:S01]  /*02d0*/  IMAD R5, R41, 0x144, -R8 ;  /* 0x0000014429057824 */ /* 0x000fe200078e0a08 */
[----:B------:R-:W-:Y:S01]  /*02e0*/  I2FP.F32.S32 R15, R12 ;  /* 0x0000000c000f7245 */ /* 0x000fe20000201400 */
[----:B------:R-:W-:Y:S01]  /*02f0*/  IMAD R11, R11, 0x144, -R6 ;  /* 0x000001440b0b7824 */ /* 0x000fe200078e0a06 */
[----:B------:R-:W-:Y:S01]  /*0300*/  IABS R21, R20 ;  /* 0x0000001400157213 */ /* 0x000fe20000000000 */
[----:B------:R-:W-:Y:S01]  /*0310*/  FMUL R9, R10, 0.125 ;  /* 0x3e0000000a097820 */ /* 0x000fe20000400000 */
[C---:B------:R-:W-:Y:S01]  /*0320*/  IMAD.IADD R14, R0.reuse, 0x1, R5 ;  /* 0x00000001000e7824 */ /* 0x040fe200078e0205 */
[----:B------:R-:W-:Y:S01]  /*0330*/  FMUL R16, R15, 0.125 ;  /* 0x3e0000000f107820 */ /* 0x000fe20000400000 */
[C---:B------:R-:W-:Y:S01]  /*0340*/  IADD3 R13, R0.reuse, R13, RZ ;  /* 0x0000000d000d7210 */ /* 0x040fe20007ffe0ff */
[----:B------:R-:W-:Y:S01]  /*0350*/  IMAD.IADD R15, R0, 0x1, R11 ;  /* 0x00000001000f7824 */ /* 0x000fe200078e020b */
[----:B------:R-:W-:-:S02]  /*0360*/  I2FP.F32.S32 R5, R21 ;  /* 0x0000001500057245 */ /* 0x000fc40000201400 */
[----:B------:R-:W-:Y:S02]  /*0370*/  FSETP.GEU.AND P1, PT, R9, 1.175494350822287508e-38, PT ;  /* 0x008000000900780b */ /* 0x000fe40003f2e000 */
[----:B------:R-:W-:Y:S01]  /*0380*/  IABS R44, R14 ;  /* 0x0000000e002c7213 */ /* 0x000fe20000000000 */
[----:B------:R-:W-:Y:S01]  /*0390*/  FMUL R19, R5, 0.125 ;  /* 0x3e00000005137820 */ /* 0x000fe20000400000 */
[----:B------:R-:W-:Y:S02]  /*03a0*/  FSETP.GEU.AND P0, PT, R16, 1.175494350822287508e-38, PT ;  /* 0x008000001000780b */ /* 0x000fe40003f0e000 */
[----:B------:R-:W-:Y:S02]  /*03b0*/  IABS R46, R13 ;  /* 0x0000000d002e7213 */ /* 0x000fe40000000000 */
[----:B------:R-:W-:Y:S02]  /*03c0*/  I2FP.F32.S32 R7, R44 ;  /* 0x0000002c00077245 */ /* 0x000fe40000201400 */
[----:B------:R-:W-:-:S02]  /*03d0*/  I2FP.F32.S32 R6, R46 ;  /* 0x0000002e00067245 */ /* 0x000fc40000201400 */
[----:B------:R-:W-:Y:S01]  /*03e0*/  FSETP.GEU.AND P2, PT, R19, 1.175494350822287508e-38, PT ;  /* 0x008000001300780b */ /* 0x000fe20003f4e000 */
[----:B------:R-:W-:Y:S01]  /*03f0*/  FMUL R7, R7, 0.125 ;  /* 0x3e00000007077820 */ /* 0x000fe20000400000 */
[----:B------:R-:W-:Y:S01]  /*0400*/  @!P1 FMUL R9, R9, 8388608 ;  /* 0x4b00000009099820 */ /* 0x000fe20000400000 */
[----:B------:R-:W-:Y:S01]  /*0410*/  FMUL R6, R6, 0.125 ;  /* 0x3e00000006067820 */ /* 0x000fe20000400000 */
[----:B------:R-:W-:Y:S01]  /*0420*/  FSEL R18, RZ, -23, P1 ;  /* 0xc1b80000ff127808 */ /* 0x000fe20000800000 */
[----:B------:R-:W-:Y:S01]  /*0430*/  @!P0 FMUL R16, R16, 8388608 ;  /* 0x4b00000010108820 */ /* 0x000fe20000400000 */
[----:B------:R-:W-:Y:S02]  /*0440*/  FSETP.GEU.AND P3, PT, R7, 1.175494350822287508e-38, PT ;  /* 0x008000000700780b */ /* 0x000fe40003f6e000 */
[----:B------:R-:W-:Y:S02]  /*0450*/  FSETP.GEU.AND P4, PT, R6, 1.175494350822287508e-38, PT ;  /* 0x008000000600780b */ /* 0x000fe40003f8e000 */
[----:B------:R-:W-:-:S02]  /*0460*/  IADD3 R8, R9, -0x3f2aaaab, RZ ;  /* 0xc0d5555509087810 */ /* 0x000fc40007ffe0ff */
[----:B------:R-:W-:Y:S01]  /*0470*/  IADD3 R5, R16, -0x3f2aaaab, RZ ;  /* 0xc0d5555510057810 */ /* 0x000fe20007ffe0ff */
[----:B------:R-:W-:Y:S01]  /*0480*/  @!P2 FMUL R19, R19, 8388608 ;  /* 0x4b0000001313a820 */ /* 0x000fe20000400000 */
[----:B------:R-:W-:Y:S02]  /*0490*/  LOP3.LUT R22, R8, 0xff800000, RZ, 0xc0, !PT ;  /* 0xff80000008167812 */ /* 0x000fe400078ec0ff */
[----:B------:R-:W-:Y:S02]  /*04a0*/  LOP3.LUT R17, R5, 0xff800000, RZ, 0xc0, !PT ;  /* 0xff80000005117812 */ /* 0x000fe400078ec0ff */
[----:B------:R-:W-:Y:S01]  /*04b0*/  I2FP.F32.S32 R23, R22 ;  /* 0x0000001600177245 */ /* 0x000fe20000201400 */
[----:B------:R-:W-:Y:S01]  /*04c0*/  @!P3 FMUL R7, R7, 8388608 ;  /* 0x4b0000000707b820 */ /* 0x000fe20000400000 */
[----:B------:R-:W-:Y:S01]  /*04d0*/  IADD3 R11, R19, -0x3f2aaaab, RZ ;  /* 0xc0d55555130b7810 */ /* 0x000fe20007ffe0ff */
[----:B------:R-:W-:Y:S01]  /*04e0*/  @!P4 FMUL R6, R6, 8388608 ;  /* 0x4b0000000606c820 */ /* 0x000fe20000400000 */
[----:B------:R-:W-:Y:S01]  /*04f0*/  FSEL R5, RZ, -23, P0 ;  /* 0xc1b80000ff057808 */ /* 0x000fe20000000000 */
[----:B------:R-:W-:Y:S01]  /*0500*/  FFMA.FTZ R23, R23, 1.1920928955078125e-07, R18 ;  /* 0x3400000017177823 */ /* 0x000fe20000010012 */
[----:B------:R-:W-:Y:S01]  /*0510*/  I2FP.F32.S32 R8, R17 ;  /* 0x0000001100087245 */ /* 0x000fe20000201400 */
[----:B------:R-:W-:Y:S01]  /*0520*/  IMAD.IADD R17, R16, 0x1, -R17 ;  /* 0x0000000110117824 */ /* 0x000fe200078e0a11 */
[----:B------:R-:W-:-:S02]  /*0530*/  LOP3.LUT R24, R11, 0xff800000, RZ, 0xc0, !PT ;  /* 0xff8000000b187812 */ /* 0x000fc400078ec0ff */
[----:B------:R-:W-:Y:S01]  /*0540*/  IADD3 R18, R7, -0x3f2aaaab, RZ ;  /* 0xc0d5555507127810 */ /* 0x000fe20007ffe0ff */
[----:B------:R-:W-:Y:S01]  /*0550*/  FFMA.FTZ R10, R8, 1.1920928955078125e-07, R5 ;  /* 0x34000000080a7823 */ /* 0x000fe20000010005 */
[----:B------:R-:W-:Y:S01]  /*0560*/  FSEL R8, RZ, -23, P2 ;  /* 0xc1b80000ff087808 */ /* 0x000fe20001000000 */
[----:B------:R-:W-:Y:S01]  /*0570*/  IMAD.MOV.U32 R5, RZ, RZ, 0x3e055027 ;  /* 0x3e055027ff057424 */ /* 0x000fe200078e00ff */
[----:B------:R-:W-:Y:S02]  /*0580*/  IADD3 R25, R6, -0x3f2aaaab, RZ ;  /* 0xc0d5555506197810 */ /* 0x000fe40007ffe0ff */
[----:B------:R-:W-:Y:S01]  /*0590*/  I2FP.F32.S32 R11, R24 ;  /* 0x00000018000b7245 */ /* 0x000fe20000201400 */
[----:B------:R-:W-:Y:S01]  /*05a0*/  IMAD.IADD R24, R19, 0x1, -R24 ;  /* 0x0000000113187824 */ /* 0x000fe200078e0a18 */
[----:B------:R-:W-:Y:S01]  /*05b0*/  LOP3.LUT R28, R18, 0xff800000, RZ, 0xc0, !PT ;  /* 0xff800000121c7812 */ /* 0x000fe200078ec0ff */
[----:B------:R-:W-:Y:S01]  /*05c0*/  FADD R18, R17, -1 ;  /* 0xbf80000011127421 */ /* 0x000fe20000000000 */
[----:B------:R-:W-:Y:S01]  /*05d0*/  LOP3.LUT R31, R25, 0xff800000, RZ, 0xc0, !PT ;  /* 0xff800000191f7812 */ /* 0x000fe200078ec0ff */
[----:B------:R-:W-:Y:S01]  /*05e0*/  FFMA.FTZ R25, R11, 1.1920928955078125e-07, R8 ;  /* 0x340000000b197823 */ /* 0x000fe20000010008 */
[----:B------:R-:W-:Y:S01]  /*05f0*/  IADD3 R22, R9, -R22, RZ ;  /* 0x8000001609167210 */ /* 0x000fe20007ffe0ff */
[----:B------:R-:W-:Y:S01]  /*0600*/  FFMA.FTZ R11, R18, -R5, 0.14084610342979431152 ;  /* 0x3e1039f6120b7423 */ /* 0x000fe20000010805 */
[----:B------:R-:W-:Y:S01]  /*0610*/  FSEL R26, RZ, -23, P3 ;  /* 0xc1b80000ff1a7808 */ /* 0x000fe20001800000 */
[----:B------:R-:W-:Y:S01]  /*0620*/  FADD R24, R24, -1 ;  /* 0xbf80000018187421 */ /* 0x000fe20000000000 */
[----:B------:R-:W-:Y:S01]  /*0630*/  FSEL R27, RZ, -23, P4 ;  /* 0xc1b80000ff1b7808 */ /* 0x000fe20002000000 */
[----:B------:R-:W-:Y:S01]  /*0640*/  FFMA.FTZ R11, R18, R11, -0.12148627638816833496 ;  /* 0xbdf8cdcc120b7423 */ /* 0x000fe2000001000b */
[----:B------:R-:W-:Y:S01]  /*0650*/  I2FP.F32.S32 R17, R28 ;  /* 0x0000001c00117245 */ /* 0x000fe20000201400 */
[----:B------:R-:W-:Y:S01]  /*0660*/  FADD R22, R22, -1 ;  /* 0xbf80000016167421 */ /* 0x000fe20000000000 */
[----:B------:R-:W-:Y:S01]  /*0670*/  I2FP.F32.S32 R30, R31 ;  /* 0x0000001f001e7245 */ /* 0x000fe20000201400 */
[----:B------:R-:W-:Y:S01]  /*0680*/  FFMA.FTZ R11, R18, R11, 0.13980610668659210205 ;  /* 0x3e0f2955120b7423 */ /* 0x000fe2000001000b */
[----:B------:R-:W-:Y:S01]  /*0690*/  IMAD.IADD R28, R7, 0x1, -R28 ;  /* 0x00000001071c7824 */ /* 0x000fe200078e0a1c */
[----:B------:R-:W-:Y:S01]  /*06a0*/  FFMA.FTZ R26, R17, 1.1920928955078125e-07, R26 ;  /* 0x34000000111a7823 */ /* 0x000fe2000001001a */
[----:B------:R-:W-:Y:S01]  /*06b0*/  FFMA.FTZ R17, R22, -R5, 0.14084610342979431152 ;  /* 0x3e1039f616117423 */ /* 0x000fe20000010805 */
[----:B------:R-:W-:Y:S01]  /*06c0*/  FFMA.FTZ R30, R30, 1.1920928955078125e-07, R27 ;  /* 0x340000001e1e7823 */ /* 0x000fe2000001001b */
[----:B------:R-:W-:Y:S01]  /*06d0*/  FFMA.FTZ R11, R18, R11, -0.16684235632419586182 ;  /* 0xbe2ad8b9120b7423 */ /* 0x000fe2000001000b */
[----:B------:R-:W-:Y:S01]  /*06e0*/  FFMA.FTZ R27, R24, -R5, 0.14084610342979431152 ;  /* 0x3e1039f6181b7423 */ /* 0x000fe20000010805 */
[----:B------:R-:W-:Y:S01]  /*06f0*/  FADD R28, R28, -1 ;  /* 0xbf8000001c1c7421 */ /* 0x000fe20000000000 */
[----:B------:R-:W-:Y:S01]  /*0700*/  FFMA.FTZ R17, R22, R17, -0.12148627638816833496 ;  /* 0xbdf8cdcc16117423 */ /* 0x000fe20000010011 */
[----:B------:R-:W-:Y:S01]  /*0710*/  FFMA.FTZ R11, R18, R11, 0.20012299716472625732 ;  /* 0x3e4ced0b120b7423 */ /* 0x000fe2000001000b */
[----:B------:R-:W-:Y:S01]  /*0720*/  FFMA.FTZ R27, R24, R27, -0.12148627638816833496 ;  /* 0xbdf8cdcc181b7423 */ /* 0x000fe2000001001b */
[----:B------:R-:W-:Y:S01]  /*0730*/  IABS R50, R15 ;  /* 0x0000000f00327213 */ /* 0x000fe20000000000 */
[----:B------:R-:W-:Y:S01]  /*0740*/  FFMA.FTZ R29, R28, -R5, 0.14084610342979431152 ;  /* 0x3e1039f61c1d7423 */ /* 0x000fe20000010805 */
[----:B------:R-:W-:Y:S01]  /*0750*/  FFMA.FTZ R11, R18, R11, -0.24999669194221496582 ;  /* 0xbe7fff22120b7423 */ /* 0x000fe2000001000b */
[----:B------:R-:W-:Y:S01]  /*0760*/  FFMA.FTZ R17, R22, R17, 0.13980610668659210205 ;  /* 0x3e0f295516117423 */ /* 0x000fe20000010011 */
[----:B------:R-:W-:Y:S01]  /*0770*/  FFMA.FTZ R27, R24, R27, 0.13980610668659210205 ;  /* 0x3e0f2955181b7423 */ /* 0x000fe2000001001b */
[----:B------:R-:W-:Y:S01]  /*0780*/  I2FP.F32.S32 R8, R50 ;  /* 0x0000003200087245 */ /* 0x000fe20000201400 */
[----:B------:R-:W-:Y:S01]  /*0790*/  FFMA.FTZ R29, R28, R29, -0.12148627638816833496 ;  /* 0xbdf8cdcc1c1d7423 */ /* 0x000fe2000001001d */
[----:B------:R-:W-:Y:S01]  /*07a0*/  FFMA.FTZ R11, R18, R11, 0.33333182334899902344 ;  /* 0x3eaaaa78120b7423 */ /* 0x000fe2000001000b */
[----:B------:R-:W-:Y:S01]  /*07b0*/  FFMA.FTZ R17, R22, R17, -0.16684235632419586182 ;  /* 0xbe2ad8b916117423 */ /* 0x000fe20000010011 */
[----:B------:R-:W-:Y:S01]  /*07c0*/  FFMA.FTZ R27, R24, R27, -0.16684235632419586182 ;  /* 0xbe2ad8b9181b7423 */ /* 0x000fe2000001001b */
[----:B------:R-:W-:Y:S01]  /*07d0*/  FMUL R8, R8, 0.125 ;  /* 0x3e00000008087820 */ /* 0x000fe20000400000 */
[----:B------:R-:W-:Y:S01]  /*07e0*/  FFMA.FTZ R29, R28, R29, 0.13980610668659210205 ;  /* 0x3e0f29551c1d7423 */ /* 0x000fe2000001001d */
[----:B------:R-:W-:Y:S01]  /*07f0*/  FFMA.FTZ R11, R18, R11, -0.5 ;  /* 0xbf000000120b7423 */ /* 0x000fe2000001000b */
[----:B------:R-:W-:Y:S01]  /*0800*/  FFMA.FTZ R17, R22, R17, 0.20012299716472625732 ;  /* 0x3e4ced0b16117423 */ /* 0x000fe20000010011 */
[----:B------:R-:W-:Y:S01]  /*0810*/  FFMA.FTZ R27, R24, R27, 0.20012299716472625732 ;  /* 0x3e4ced0b181b7423 */ /* 0x000fe2000001001b */
[----:B------:R-:W-:Y:S01]  /*0820*/  FFMA.FTZ R29, R28, R29, -0.16684235632419586182 ;  /* 0xbe2ad8b91c1d7423 */ /* 0x000fe2000001001d */
[----:B------:R-:W-:Y:S01]  /*0830*/  FSETP.GEU.AND P3, PT, R8, 1.175494350822287508e-38, PT ;  /* 0x008000000800780b */ /* 0x000fe20003f6e000 */
[----:B------:R-:W-:Y:S01]  /*0840*/  FMUL R11, R18, R11 ;  /* 0x0000000b120b7220 */ /* 0x000fe20000400000 */
[----:B------:R-:W-:Y:S01]  /*0850*/  FFMA.FTZ R17, R22, R17, -0.24999669194221496582 ;  /* 0xbe7fff2216117423 */ /* 0x000fe20000010011 */
[----:B------:R-:W-:Y:S01]  /*0860*/  FFMA.FTZ R27, R24, R27, -0.24999669194221496582 ;  /* 0xbe7fff22181b7423 */ /* 0x000fe2000001001b */
[----:B------:R-:W-:Y:S01]  /*0870*/  IMAD.IADD R31, R6, 0x1, -R31 ;  /* 0x00000001061f7824 */ /* 0x000fe200078e0a1f */
[----:B------:R-:W-:Y:S01]  /*0880*/  FFMA.FTZ R29, R28, R29, 0.20012299716472625732 ;  /* 0x3e4ced0b1c1d7423 */ /* 0x000fe2000001001d */
[----:B------:R-:W-:Y:S01]  /*0890*/  FFMA.FTZ R11, R18, R11, R18 ;  /* 0x0000000b120b7223 */ /* 0x000fe20000010012 */
[----:B------:R-:W-:Y:S01]  /*08a0*/  FFMA.FTZ R17, R22, R17, 0.33333182334899902344 ;  /* 0x3eaaaa7816117423 */ /* 0x000fe20000010011 */
[----:B------:R-:W-:Y:S01]  /*08b0*/  FFMA.FTZ R27, R24, R27, 0.33333182334899902344 ;  /* 0x3eaaaa78181b7423 */ /* 0x000fe2000001001b */
[----:B------:R-:W-:Y:S01]  /*08c0*/  FADD R18, R31, -1 ;  /* 0xbf8000001f127421 */ /* 0x000fe20000000000 */
[----:B------:R-:W-:Y:S01]  /*08d0*/  FFMA.FTZ R29, R28, R29, -0.24999669194221496582 ;  /* 0xbe7fff221c1d7423 */ /* 0x000fe2000001001d */
[----:B------:R-:W-:Y:S01]  /*08e0*/  ISETP.GE.U32.AND P0, PT, R16, 0x7f800000, PT ;  /* 0x7f8000001000780c */ /* 0x000fe20003f06070 */
[----:B------:R-:W-:Y:S01]  /*08f0*/  FFMA.FTZ R17, R22, R17, -0.5 ;  /* 0xbf00000016117423 */ /* 0x000fe20000010011 */
[----:B------:R-:W-:Y:S01]  /*0900*/  FFMA.FTZ R27, R24, R27, -0.5 ;  /* 0xbf000000181b7423 */ /* 0x000fe2000001001b */
[----:B------:R-:W-:Y:S01]  /*0910*/  FFMA.FTZ R10, R10, 0.69314718246459960938, R11 ;  /* 0x3f3172180a0a7823 */ /* 0x000fe2000001000b */
[----:B------:R-:W-:Y:S01]  /*0920*/  FFMA.FTZ R11, R18, -R5, 0.14084610342979431152 ;  /* 0x3e1039f6120b7423 */ /* 0x000fe20000010805 */
[----:B------:R-:W-:Y:S01]  /*0930*/  FFMA.FTZ R29, R28, R29, 0.33333182334899902344 ;  /* 0x3eaaaa781c1d7423 */ /* 0x000fe2000001001d */
[----:B------:R-:W-:Y:S01]  /*0940*/  ISETP.GE.U32.AND P1, PT, R9, 0x7f800000, PT ;  /* 0x7f8000000900780c */ /* 0x000fe20003f26070 */
[----:B------:R-:W-:Y:S01]  /*0950*/  FMUL R17, R22, R17 ;  /* 0x0000001116117220 */ /* 0x000fe20000400000 */
[----:B------:R-:W-:Y:S01]  /*0960*/  FMUL R27, R24, R27 ;  /* 0x0000001b181b7220 */ /* 0x000fe20000400000 */
[----:B------:R-:W-:Y:S01]  /*0970*/  @!P3 FMUL R8, R8, 8388608 ;  /* 0x4b0000000808b820 */ /* 0x000fe20000400000 */
[----:B------:R-:W-:Y:S01]  /*0980*/  FFMA.FTZ R11, R18, R11, -0.12148627638816833496 ;  /* 0xbdf8cdcc120b7423 */ /* 0x000fe2000001000b */
[----:B------:R-:W-:Y:S01]  /*0990*/  FFMA.FTZ R29, R28, R29, -0.5 ;  /* 0xbf0000001c1d7423 */ /* 0x000fe2000001001d */
[----:B------:R-:W-:Y:S01]  /*09a0*/  FFMA.FTZ R22, R22, R17, R22 ;  /* 0x0000001116167223 */ /* 0x000fe20000010016 */
[----:B------:R-:W-:Y:S01]  /*09b0*/  FFMA.FTZ R24, R24, R27, R24 ;  /* 0x0000001b18187223 */ /* 0x000fe20000010018 */
[----:B------:R-:W-:Y:S01]  /*09c0*/  ISETP.GE.U32.AND P2, PT, R19, 0x7f800000, PT ;  /* 0x7f8000001300780c */ /* 0x000fe20003f46070 */
[----:B------:R-:W-:Y:S01]  /*09d0*/  FFMA.FTZ R11, R18, R11, 0.13980610668659210205 ;  /* 0x3e0f2955120b7423 */ /* 0x000fe2000001000b */
[----:B------:R-:W-:Y:S01]  /*09e0*/  IADD3 R17, R8, -0x3f2aaaab, RZ ;  /* 0xc0d5555508117810 */ /* 0x000fe20007ffe0ff */
[----:B------:R-:W-:Y:S01]  /*09f0*/  FMUL R29, R28, R29 ;  /* 0x0000001d1c1d7220 */ /* 0x000fe20000400000 */
[----:B------:R-:W-:Y:S01]  /*0a00*/  @P0 MOV R27, 0x7f800000 ;  /* 0x7f800000001b0802 */ /* 0x000fe20000000f00 */
[----:B------:R-:W-:Y:S01]  /*0a10*/  FFMA.FTZ R24, R25, 0.69314718246459960938, R24 ;  /* 0x3f31721819187823 */ /* 0x000fe20000010018 */
[----:B------:R-:W-:Y:S01]  /*0a20*/  FFMA.FTZ R11, R18, R11, -0.16684235632419586182 ;  /* 0xbe2ad8b9120b7423 */ /* 0x000fe2000001000b */
[----:B------:R-:W-:Y:S01]  /*0a30*/  LOP3.LUT R25, R17, 0xff800000, RZ, 0xc0, !PT ;  /* 0xff80000011197812 */ /* 0x000fe200078ec0ff */
[----:B------:R-:W-:Y:S01]  /*0a40*/  FFMA.FTZ R29, R28, R29, R28 ;  /* 0x0000001d1c1d7223 */ /* 0x000fe2000001001c */
[----:B------:R-:W-:Y:S01]  /*0a50*/  @P1 IMAD.MOV.U32 R28, RZ, RZ, 0x7f800000 ;  /* 0x7f800000ff1c1424 */ /* 0x000fe200078e00ff */
[----:B------:R-:W-:Y:S01]  /*0a60*/  @P0 FFMA.FTZ R10, R16, R27, +INF ;  /* 0x7f800000100a0423 */ /* 0x000fe2000001001b */
[----:B------:R-:W-:Y:S01]  /*0a70*/  FFMA.FTZ R11, R18, R11, 0.20012299716472625732 ;  /* 0x3e4ced0b120b7423 */ /* 0x000fe2000001000b */
[----:B------:R-:W-:Y:S01]  /*0a80*/  IMAD.IADD R16, R8, 0x1, -R25 ;  /* 0x0000000108107824 */ /* 0x000fe200078e0a19 */
[----:B------:R-:W-:Y:S01]  /*0a90*/  FFMA.FTZ R22, R23, 0.69314718246459960938, R22 ;  /* 0x3f31721817167823 */ /* 0x000fe20000010016 */
[----:B------:R-:W-:Y:S01]  /*0aa0*/  @P1 FFMA.FTZ R22, R9, R28, +INF ;  /* 0x7f80000009161423 */ /* 0x000fe2000001001c */
[----:B------:R-:W-:Y:S01]  /*0ab0*/  @P2 IMAD.MOV.U32 R32, RZ, RZ, 0x7f800000 ;  /* 0x7f800000ff202424 */ /* 0x000fe200078e00ff */
[----:B------:R-:W-:Y:S01]  /*0ac0*/  FFMA.FTZ R9, R18, R11, -0.24999669194221496582 ;  /* 0xbe7fff2212097423 */ /* 0x000fe2000001000b */
[----:B------:R-:W-:Y:S01]  /*0ad0*/  FADD R28, R16, -1 ;  /* 0xbf800000101c7421 */ /* 0x000fe20000000000 */
[----:B------:R-:W-:Y:S01]  /*0ae0*/  ISETP.GE.U32.AND P0, PT, R7, 0x7f800000, PT ;  /* 0x7f8000000700780c */ /* 0x000fe20003f06070 */
[----:B------:R-:W-:Y:S01]  /*0af0*/  @P2 FFMA.FTZ R24, R19, R32, +INF ;  /* 0x7f80000013182423 */ /* 0x000fe20000010020 */
[----:B------:R-:W-:Y:S01]  /*0b00*/  FFMA.FTZ R9, R18, R9, 0.33333182334899902344 ;  /* 0x3eaaaa7812097423 */ /* 0x000fe20000010009 */
[----:B------:R-:W-:Y:S01]  /*0b10*/  ISETP.GE.U32.AND P1, PT, R6, 0x7f800000, PT ;  /* 0x7f8000000600780c */ /* 0x000fe20003f26070 */
[----:B------:R-:W-:Y:S01]  /*0b20*/  FFMA.FTZ R19, R28, -R5, 0.14084610342979431152 ;  /* 0x3e1039f61c137423 */ /* 0x000fe20000010805 */
[----:B------:R-:W-:Y:S01]  /*0b30*/  FMUL.M8 R10, R10, 0.36067375540733337402 ;  /* 0x3eb8aa3b0a0a7820 */ /* 0x000fe20000700000 */
[----:B------:R-:W-:Y:S01]  /*0b40*/  FFMA.FTZ R9, R18, R9, -0.5 ;  /* 0xbf00000012097423 */ /* 0x000fe20000010009 */
[----:B------:R-:W-:Y:S01]  /*0b50*/  FMUL.M8 R16, R22, 0.36067375540733337402 ;  /* 0x3eb8aa3b16107820 */ /* 0x000fe20000700000 */
[----:B------:R-:W-:Y:S01]  /*0b60*/  FFMA.FTZ R19, R28, R19, -0.12148627638816833496 ;  /* 0xbdf8cdcc1c137423 */ /* 0x000fe20000010013 */
[----:B------:R-:W-:Y:S01]  /*0b70*/  FFMA.FTZ R26, R26, 0.69314718246459960938, R29 ;  /* 0x3f3172181a1a7823 */ /* 0x000fe2000001001d */
[----:B------:R-:W-:Y:S01]  /*0b80*/  FMUL R9, R18, R9 ;  /* 0x0000000912097220 */ /* 0x000fe20000400000 */
[----:B------:R-:W0:Y:S01]  /*0b90*/  F2I.S64.TRUNC R10, R10 ;  /* 0x0000000a000a7311 */ /* 0x000e22000020d900 */
[----:B------:R-:W-:Y:S01]  /*0ba0*/  FFMA.FTZ R23, R28, R19, 0.13980610668659210205 ;  /* 0x3e0f29551c177423 */ /* 0x000fe20000010013 */
[----:B------:R-:W-:Y:S01]  /*0bb0*/  @P0 MOV R22, 0x7f800000 ;  /* 0x7f80000000160802 */ /* 0x000fe20000000f00 */
[----:B------:R-:W-:Y:S01]  /*0bc0*/  FFMA.FTZ R9, R18, R9, R18 ;  /* 0x0000000912097223 */ /* 0x000fe20000010012 */
[----:B------:R-:W-:Y:S01]  /*0bd0*/  FMUL.M8 R24, R24, 0.36067375540733337402 ;  /* 0x3eb8aa3b18187820 */ /* 0x000fe20000700000 */
[----:B------:R-:W-:Y:S01]  /*0be0*/  FFMA.FTZ R23, R28, R23, -0.16684235632419586182 ;  /* 0xbe2ad8b91c177423 */ /* 0x000fe20000010017 */
[----:B------:R-:W-:Y:S01]  /*0bf0*/  @P1 IMAD.MOV.U32 R27, RZ, RZ, 0x7f800000 ;  /* 0x7f800000ff1b1424 */ /* 0x000fe200078e00ff */
[----:B------:R-:W-:Y:S01]  /*0c00*/  @P0 FFMA.FTZ R26, R7, R22, +INF ;  /* 0x7f800000071a0423 */ /* 0x000fe20000010016 */
[----:B------:R-:W-:Y:S01]  /*0c10*/  FFMA.FTZ R9, R30, 0.69314718246459960938, R9 ;  /* 0x3f3172181e097823 */ /* 0x000fe20000010009 */
[----:B------:R-:W-:Y:S01]  /*0c20*/  FFMA.FTZ R7, R28, R23, 0.20012299716472625732 ;  /* 0x3e4ced0b1c077423 */ /* 0x000fe20000010017 */
[----:B------:R-:W-:Y:S01]  /*0c30*/  @P1 FFMA.FTZ R9, R6, R27, +INF ;  /* 0x7f80000006091423 */ /* 0x000fe2000001001b */
[----:B------:R-:W1:Y:S01]  /*0c40*/  F2I.S64.TRUNC R16, R16 ;  /* 0x0000001000107311 */ /* 0x000e62000020d900 */
[----:B------:R-:W-:Y:S01]  /*0c50*/  FMUL.M8 R22, R26, 0.36067375540733337402 ;  /* 0x3eb8aa3b1a167820 */ /* 0x000fe20000700000 */
[C---:B------:R-:W-:Y:S01]  /*0c60*/  FFMA.FTZ R7, R28.reuse, R7, -0.24999669194221496582 ;  /* 0xbe7fff221c077423 */ /* 0x040fe20000010007 */
[----:B------:R-:W-:Y:S01]  /*0c70*/  FMUL.M8 R6, R9, 0.36067375540733337402 ;  /* 0x3eb8aa3b09067820 */ /* 0x000fe20000700000 */
[----:B------:R-:W-:Y:S01]  /*0c80*/  SHF.R.U32.HI R9, RZ, 0x1f, R42 ;  /* 0x0000001fff097819 */ /* 0x000fe2000001162a */
[----:B------:R-:W-:Y:S01]  /*0c90*/  CS2R R32, SRZ ;  /* 0x0000000000207805 */ /* 0x000fe2000001ff00 */
[----:B------:R-:W-:Y:S01]  /*0ca0*/  FFMA.FTZ R27, R28, R7, 0.33333182334899902344 ;  /* 0x3eaaaa781c1b7423 */ /* 0x000fe20000010007 */
[----:B------:R-:W-:Y:S01]  /*0cb0*/  ISETP.GE.U32.AND P5, PT, R8, 0x7f800000, PT ;  /* 0x7f8000000800780c */ /* 0x000fe20003fa6070 */
[----:B------:R-:W-:Y:S01]  /*0cc0*/  F2I.S64.TRUNC R22, R22 ;  /* 0x0000001600167311 */ /* 0x000fe2000020d900 */
[----:B------:R-:W-:Y:S01]  /*0cd0*/  LEA.HI.SX32 R42, R42, R9, 0x1b ;  /* 0x000000092a2a7211 */ /* 0x000fe200078fdaff */
[----:B------:R-:W-:Y:S01]  /*0ce0*/  FFMA.FTZ R27, R28, R27, -0.5 ;  /* 0xbf0000001c1b7423 */ /* 0x000fe2000001001b */
[----:B0-----:R-:W-:Y:S01]  /*0cf0*/  IADD3 R9, P1, R10, 0x8, RZ ;  /* 0x000000080a097810 */ /* 0x001fe20007f3e0ff */
[----:B------:R-:W-:Y:S01]  /*0d00*/  CS2R R30, SRZ ;  /* 0x00000000001e7805 */ /* 0x000fe2000001ff00 */
[----:B------:R-:W-:Y:S01]  /*0d10*/  ISETP.GT.AND P0, PT, R4, RZ, PT ;  /* 0x000000ff0400720c */ /* 0x000fe20003f04270 */
[----:B------:R-:W-:Y:S01]  /*0d20*/  FMUL R27, R28, R27 ;  /* 0x0000001b1c1b7220 */ /* 0x000fe20000400000 */
[----:B------:R-:W-:Y:S01]  /*0d30*/  I2FP.F32.S32 R25, R25 ;  /* 0x0000001900197245 */ /* 0x000fe20000201400 */
[----:B------:R-:W0:Y:S01]  /*0d40*/  F2I.S64.TRUNC R6, R6 ;  /* 0x0000000600067311 */ /* 0x000e22000020d900 */
[----:B------:R-:W-:Y:S01]  /*0d50*/  IMAD.X R10, RZ, RZ, R11, P1 ;  /* 0x000000ffff0a7224 */ /* 0x000fe200008e060b */
[----:B-1----:R-:W-:Y:S01]  /*0d60*/  IADD3 R26, P1, R16, 0x8, RZ ;  /* 0x00000008101a7810 */ /* 0x002fe20007f3e0ff */
[----:B------:R-:W-:Y:S01]  /*0d70*/  FFMA.FTZ R27, R28, R27, R28 ;  /* 0x0000001b1c1b7223 */ /* 0x000fe2000001001c */
[----:B------:R-:W-:Y:S01]  /*0d80*/  ISETP.GE.U32.AND P6, PT, R12, 0x8, PT ;  /* 0x000000080c00780c */ /* 0x000fe20003fc6070 */
[----:B------:R-:W-:Y:S01]  /*0d90*/  CS2R R28, SRZ ;  /* 0x00000000001c7805 */ /* 0x000fe2000001ff00 */
[----:B------:R-:W-:Y:S01]  /*0da0*/  ISETP.LT.U32.AND P4, PT, R26, 0xf, PT ;  /* 0x0000000f1a00780c */ /* 0x000fe20003f81070 */
[----:B------:R-:W-:Y:S01]  /*0db0*/  IMAD.X R16, RZ, RZ, R17, P1 ;  /* 0x000000ffff107224 */ /* 0x000fe200008e0611 */
[----:B------:R1:W2:Y:S01]  /*0dc0*/  F2I.S64.TRUNC R18, R24 ;  /* 0x0000001800127311 */ /* 0x0002a2000020d900 */
[----:B------:R-:W-:-:S02]  /*0dd0*/  SEL R45, RZ, 0x10, !P0 ;  /* 0x00000010ff2d7807 */ /* 0x000fc40004000000 */
[----:B------:R-:W-:Y:S02]  /*0de0*/  LOP3.LUT R47, R40, R43, RZ, 0xfc, !PT ;  /* 0x0000002b282f7212 */ /* 0x000fe400078efcff */
[----:B------:R-:W-:Y:S02]  /*0df0*/  ISETP.LT.AND.EX P4, PT, R16, RZ, PT, P4 ;  /* 0x000000ff1000720c */ /* 0x000fe40003f81340 */
[----:B------:R-:W-:Y:S02]  /*0e00*/  LOP3.LUT R62, R55, 0x1fc, RZ, 0xc0, !PT ;  /* 0x000001fc373e7812 */ /* 0x000fe400078ec0ff */
[----:B0-----:R-:W-:Y:S02]  /*0e10*/  IADD3 R4, P1, R6, 0x8, RZ ;  /* 0x0000000806047810 */ /* 0x001fe40007f3e0ff */
[----:B-1----:R-:W-:Y:S02]  /*0e20*/  FSEL R24, RZ, -23, P3 ;  /* 0xc1b80000ff187808 */ /* 0x002fe40001800000 */
[----:B------:R-:W-:Y:S01]  /*0e30*/  SEL R57, R16, RZ, P4 ;  /* 0x000000ff10397207 */ /* 0x000fe20002000000 */
[----:B------:R-:W-:Y:S01]  /*0e40*/  IMAD.X R53, RZ, RZ, R7, P1 ;  /* 0x000000ffff357224 */ /* 0x000fe200008e0607 */
[----:B------:R-:W-:Y:S01]  /*0e50*/  @P5 MOV R7, 0x7f800000 ;  /* 0x7f80000000075802 */ /* 0x000fe20000000f00 */
[----:B------:R-:W-:Y:S01]  /*0e60*/  FFMA.FTZ R24, R25, 1.1920928955078125e-07, R24 ;  /* 0x3400000019187823 */ /* 0x000fe20000010018 */
[----:B------:R-:W-:-:S02]  /*0e70*/  IADD3 R25, P2, R22, 0x8, RZ ;  /* 0x0000000816197810 */ /* 0x000fc40007f5e0ff */
[----:B--2---:R-:W-:Y:S01]  /*0e80*/  IADD3 R11, P3, R18, 0x8, RZ ;  /* 0x00000008120b7810 */ /* 0x004fe20007f7e0ff */
[----:B------:R-:W-:Y:S01]  /*0e90*/  FFMA.FTZ R24, R24, 0.69314718246459960938, R27 ;  /* 0x3f31721818187823 */ /* 0x000fe2000001001b */
[----:B------:R-:W-:Y:S01]  /*0ea0*/  ISETP.GE.U32.AND P1, PT, R3, 0x8, PT ;  /* 0x000000080300780c */ /* 0x000fe20003f26070 */
[----:B------:R-:W-:Y:S01]  /*0eb0*/  @P5 FFMA.FTZ R24, R8, R7, +INF ;  /* 0x7f80000008185423 */ /* 0x000fe20000010007 */
[----:B------:R-:W-:Y:S01]  /*0ec0*/  IADD3.X R18, RZ, R19, RZ, P3, !PT ;  /* 0x00000013ff127210 */ /* 0x000fe20001ffe4ff */
[----:B------:R-:W-:Y:S01]  /*0ed0*/  IMAD.X R22, RZ, RZ, R23, P2 ;  /* 0x000000ffff167224 */ /* 0x000fe200010e0617 */
[----:B------:R-:W-:Y:S01]  /*0ee0*/  ISETP.GE.U32.AND P2, PT, R21, 0x8, PT ;  /* 0x000000081500780c */ /* 0x000fe20003f46070 */
[----:B------:R-:W-:Y:S01]  /*0ef0*/  FMUL.M8 R6, R24, 0.36067375540733337402 ;  /* 0x3eb8aa3b18067820 */ /* 0x000fe20000700000 */
[----:B------:R-:W-:Y:S02]  /*0f00*/  ISETP.LT.U32.AND P3, PT, R9, 0xf, PT ;  /* 0x0000000f0900780c */ /* 0x000fe40003f61070 */
[----:B------:R-:W-:-:S02]  /*0f10*/  ISETP.LT.U32.AND P0, PT, R11, 0xf, PT ;  /* 0x0000000f0b00780c */ /* 0x000fc40003f01070 */
[----:B------:R-:W-:Y:S01]  /*0f20*/  ISETP.LT.AND.EX P3, PT, R10, RZ, PT, P3 ;  /* 0x000000ff0a00720c */ /* 0x000fe20003f61330 */
[----:B------:R-:W0:Y:S01]  /*0f30*/  F2I.S64.TRUNC R6, R6 ;  /* 0x0000000600067311 */ /* 0x000e22000020d900 */
[----:B------:R-:W-:Y:S02]  /*0f40*/  ISETP.LT.AND.EX P0, PT, R18, RZ, PT, P0 ;  /* 0x000000ff1200720c */ /* 0x000fe40003f01300 */
[----:B------:R-:W-:Y:S01]  /*0f50*/  @P6 SEL R12, R9, 0xf, P3 ;  /* 0x0000000f090c6807 */ /* 0x000fe20001800000 */
[----:B------:R-:W-:Y:S01]  /*0f60*/  IMAD R9, R42, 0x144, -R43 ;  /* 0x000001442a097824 */ /* 0x000fe200078e0a2b */
[----:B------:R-:W-:Y:S02]  /*0f70*/  SEL R59, R10, RZ, P3 ;  /* 0x000000ff0a3b7207 */ /* 0x000fe40001800000 */
[----:B------:R-:W-:Y:S01]  /*0f80*/  @P1 SEL R3, R26, 0xf, P4 ;  /* 0x0000000f1a031807 */ /* 0x000fe20002000000 */
[----:B------:R-:W-:Y:S01]  /*0f90*/  IMAD.IADD R9, R0, 0x1, R9 ;  /* 0x0000000100097824 */ /* 0x000fe200078e0209 */
[----:B------:R-:W-:-:S02]  /*0fa0*/  ISETP.GE.U32.AND P3, PT, R44, 0x8, PT ;  /* 0x000000082c00780c */ /* 0x000fc40003f66070 */
[----:B------:R-:W-:Y:S02]  /*0fb0*/  ISETP.GE.U32.AND P4, PT, R46, 0x8, PT ;  /* 0x000000082e00780c */ /* 0x000fe40003f86070 */
[----:B------:R-:W-:Y:S02]  /*0fc0*/  @P2 SEL R21, R11, 0xf, P0 ;  /* 0x0000000f0b152807 */ /* 0x000fe40000000000 */
[----:B------:R-:W-:Y:S02]  /*0fd0*/  SEL R54, R18, RZ, P0 ;  /* 0x000000ff12367207 */ /* 0x000fe40000000000 */
[----:B------:R-:W-:Y:S02]  /*0fe0*/  ISETP.LT.U32.AND P0, PT, R25, 0xf, PT ;  /* 0x0000000f1900780c */ /* 0x000fe40003f01070 */
[----:B------:R-:W-:Y:S02]  /*0ff0*/  ISETP.LT.U32.AND P5, PT, R4, 0xf, PT ;  /* 0x0000000f0400780c */ /* 0x000fe40003fa1070 */
[----:B------:R-:W-:-:S02]  /*1000*/  ISETP.LT.AND.EX P0, PT, R22, RZ, PT, P0 ;  /* 0x000000ff1600720c */ /* 0x000fc40003f01300 */
[----:B------:R-:W-:Y:S02]  /*1010*/  ISETP.LT.AND.EX P5, PT, R53, RZ, PT, P5 ;  /* 0x000000ff3500720c */ /* 0x000fe40003fa1350 */
[----:B------:R-:W-:Y:S02]  /*1020*/  SEL R51, R22, RZ, P0 ;  /* 0x000000ff16337207 */ /* 0x000fe40000000000 */
[----:B------:R-:W-:Y:S02]  /*1030*/  @P3 SEL R44, R25, 0xf, P0 ;  /* 0x0000000f192c3807 */ /* 0x000fe40000000000 */
[----:B------:R-:W-:Y:S02]  /*1040*/  IABS R48, R9 ;  /* 0x0000000900307213 */ /* 0x000fe40000000000 */
[----:B------:R-:W-:Y:S02]  /*1050*/  @P4 SEL R46, R4, 0xf, P5 ;  /* 0x0000000f042e4807 */ /* 0x000fe40002800000 */
[----:B------:R-:W-:-:S02]  /*1060*/  SEL R53, R53, RZ, P5 ;  /* 0x000000ff35357207 */ /* 0x000fc40002800000 */
[----:B0-----:R-:W-:Y:S02]  /*1070*/  IADD3 R9, P0, R6, 0x8, RZ ;  /* 0x0000000806097810 */ /* 0x001fe40007f1e0ff */
[----:B------:R-:W-:Y:S02]  /*1080*/  ISETP.GE.U32.AND P5, PT, R50, 0x8, PT ;  /* 0x000000083200780c */ /* 0x000fe40003fa6070 */
[----:B------:R-:W-:Y:S01]  /*1090*/  I2FP.F32.S32 R4, R48 ;  /* 0x0000003000047245 */ /* 0x000fe20000201400 */
[----:B------:R-:W-:Y:S01]  /*10a0*/  IMAD.X R6, RZ, RZ, R7, P0 ;  /* 0x000000ffff067224 */ /* 0x000fe200000e0607 */
[----:B------:R-:W-:Y:S02]  /*10b0*/  ISETP.LT.U32.AND P0, PT, R9, 0xf, PT ;  /* 0x0000000f0900780c */ /* 0x000fe40003f01070 */
[----:B------:R-:W-:Y:S01]  /*10c0*/  SEL R59, R59, RZ, P6 ;  /* 0x000000ff3b3b7207 */ /* 0x000fe20003000000 */
[----:B------:R-:W-:Y:S01]  /*10d0*/  FMUL R8, R4, 0.125 ;  /* 0x3e00000004087820 */ /* 0x000fe20000400000 */
[----:B------:R-:W-:-:S02]  /*10e0*/  ISETP.LT.AND.EX P0, PT, R6, RZ, PT, P0 ;  /* 0x000000ff0600720c */ /* 0x000fc40003f01300 */
[----:B------:R-:W-:Y:S02]  /*10f0*/  LEA.HI R39, R38, 0x4, RZ, 0x19 ;  /* 0x0000000426277811 */ /* 0x000fe400078fc8ff */
[----:B------:R-:W-:Y:S02]  /*1100*/  SEL R52, R6, RZ, P0 ;  /* 0x000000ff06347207 */ /* 0x000fe40000000000 */
[----:B------:R-:W-:Y:S02]  /*1110*/  @P5 SEL R50, R9, 0xf, P0 ;  /* 0x0000000f09325807 */ /* 0x000fe40000000000 */
[----:B------:R-:W-:Y:S02]  /*1120*/  FSETP.GEU.AND P0, PT, R8, 1.175494350822287508e-38, PT ;  /* 0x008000000800780b */ /* 0x000fe40003f0e000 */
[----:B------:R-:W-:Y:S02]  /*1130*/  IADD3 R49, R39, R43, RZ ;  /* 0x0000002b27317210 */ /* 0x000fe40007ffe0ff */
[----:B------:R-:W-:-:S02]  /*1140*/  FSEL R9, RZ, -23, P0 ;  /* 0xc1b80000ff097808 */ /* 0x000fc40000000000 */
[----:B------:R-:W-:-:S07]  /*1150*/  SEL R57, R57, RZ, P1 ;  /* 0x000000ff39397207 */ /* 0x000fce0000800000 */
[----:B------:R-:W-:-:S05]  /*1160*/  @!P0 FMUL R8, R8, 8388608 ;  /* 0x4b00000008088820 */ /* 0x000fca0000400000 */
[C---:B------:R-:W-:Y:S02]  /*1170*/  IADD3 R4, R8.reuse, -0x3f2aaaab, RZ ;  /* 0xc0d5555508047810 */ /* 0x040fe40007ffe0ff */
[----:B------:R-:W-:Y:S02]  /*1180*/  ISETP.GE.U32.AND P0, PT, R8, 0x7f800000, PT ;  /* 0x7f8000000800780c */ /* 0x000fe40003f06070 */
[----:B------:R-:W-:-:S04]  /*1190*/  LOP3.LUT R11, R4, 0xff800000, RZ, 0xc0, !PT ;  /* 0xff800000040b7812 */ /* 0x000fc800078ec0ff */
[-C--:B------:R-:W-:Y:S02]  /*11a0*/  IADD3 R4, R8, -R11.reuse, RZ ;  /* 0x8000000b08047210 */ /* 0x080fe40007ffe0ff */
[----:B------:R-:W-:-:S03]  /*11b0*/  I2FP.F32.S32 R10, R11 ;  /* 0x0000000b000a7245 */ /* 0x000fc60000201400 */
[----:B------:R-:W-:Y:S01]  /*11c0*/  FADD R16, R4, -1 ;  /* 0xbf80000004107421 */ /* 0x000fe20000000000 */
[----:B------:R-:W-:Y:S01]  /*11d0*/  IADD3 R4, R43, 0x7, RZ ;  /* 0x000000072b047810 */ /* 0x000fe20007ffe0ff */
[----:B------:R-:W-:Y:S02]  /*11e0*/  FFMA.FTZ R9, R10, 1.1920928955078125e-07, R9 ;  /* 0x340000000a097823 */ /* 0x000fe40000010009 */
[----:B------:R-:W-:Y:S02]  /*11f0*/  FFMA.FTZ R7, R16, -R5, 0.14084610342979431152 ;  /* 0x3e1039f610077423 */ /* 0x000fe40000010805 */
[----:B------:R-:W-:Y:S02]  /*1200*/  IMAD.HI R6, R4, 0x1948b0fd, RZ ;  /* 0x1948b0fd04067827 */ /* 0x000fe400078e02ff */
[----:B------:R-:W-:-:S04]  /*1210*/  FFMA.FTZ R7, R16, R7, -0.12148627638816833496 ;  /* 0xbdf8cdcc10077423 */ /* 0x000fc80000010007 */
[----:B------:R-:W-:-:S04]  /*1220*/  FFMA.FTZ R7, R16, R7, 0.13980610668659210205 ;  /* 0x3e0f295510077423 */ /* 0x000fc80000010007 */
[----:B------:R-:W-:-:S04]  /*1230*/  FFMA.FTZ R7, R16, R7, -0.16684235632419586182 ;  /* 0xbe2ad8b910077423 */ /* 0x000fc80000010007 */
[----:B------:R-:W-:-:S04]  /*1240*/  FFMA.FTZ R7, R16, R7, 0.20012299716472625732 ;  /* 0x3e4ced0b10077423 */ /* 0x000fc80000010007 */
[----:B------:R-:W-:-:S04]  /*1250*/  FFMA.FTZ R7, R16, R7, -0.24999669194221496582 ;  /* 0xbe7fff2210077423 */ /* 0x000fc80000010007 */
[----:B------:R-:W-:Y:S01]  /*1260*/  FFMA.FTZ R17, R16, R7, 0.33333182334899902344 ;  /* 0x3eaaaa7810117423 */ /* 0x000fe20000010007 */
[----:B------:R-:W-:-:S03]  /*1270*/  SHF.R.U32.HI R7, RZ, 0x1f, R6 ;  /* 0x0000001fff077819 */ /* 0x000fc60000011606 */
[----:B------:R-:W-:Y:S01]  /*1280*/  FFMA.FTZ R17, R16, R17, -0.5 ;  /* 0xbf00000010117423 */ /* 0x000fe20000010011 */
[----:B------:R-:W-:Y:S01]  /*1290*/  LEA.HI.SX32 R7, R6, R7, 0x1b ;  /* 0x0000000706077211 */ /* 0x000fe200078fdaff */
[----:B------:R-:W-:Y:S02]  /*12a0*/  IMAD.HI R6, R47, 0x1948b0fd, RZ ;  /* 0x1948b0fd2f067827 */ /* 0x000fe400078e02ff */
[C---:B------:R-:W-:Y:S02]  /*12b0*/  FMUL R17, R16.reuse, R17 ;  /* 0x0000001110117220 */ /* 0x040fe40000400000 */
[----:B------:R-:W-:Y:S01]  /*12c0*/  IMAD R11, R7, 0x144, -R4 ;  /* 0x00000144070b7824 */ /* 0x000fe200078e0a04 */
[----:B------:R-:W-:Y:S01]  /*12d0*/  SHF.R.U32.HI R7, RZ, 0x1f, R6 ;  /* 0x0000001fff077819 */ /* 0x000fe20000011606 */
[----:B------:R-:W-:Y:S01]  /*12e0*/  FFMA.FTZ R16, R16, R17, R16 ;  /* 0x0000001110107223 */ /* 0x000fe20000010010 */
[----:B------:R-:W-:Y:S02]  /*12f0*/  @P0 IMAD.MOV.U32 R17, RZ, RZ, 0x7f800000 ;  /* 0x7f800000ff110424 */ /* 0x000fe400078e00ff */
[----:B------:R-:W-:Y:S01]  /*1300*/  LEA.HI.SX32 R7, R6, R7, 0x18 ;  /* 0x0000000706077211 */ /* 0x000fe200078fc2ff */
[----:B------:R-:W-:Y:S01]  /*1310*/  IMAD.IADD R56, R0, 0x1, R11 ;  /* 0x0000000100387824 */ /* 0x000fe200078e020b */
[----:B------:R-:W-:Y:S01]  /*1320*/  FFMA.FTZ R60, R9, 0.69314718246459960938, R16 ;  /* 0x3f317218093c7823 */ /* 0x000fe20000010010 */
[----:B------:R-:W-:Y:S01]  /*1330*/  @P0 FFMA.FTZ R60, R8, R17, +INF ;  /* 0x7f800000083c0423 */ /* 0x000fe20000010011 */
[----:B------:R-:W-:Y:S01]  /*1340*/  ISETP.GE.U32.AND P0, PT, R62, 0x144, PT ;  /* 0x000001443e00780c */ /* 0x000fe20003f06070 */
[----:B------:R-:W-:Y:S01]  /*1350*/  IMAD R27, R7, 0x144, RZ ;  /* 0x00000144071b7824 */ /* 0x000fe200078e02ff */
[----:B------:R-:W-:Y:S01]  /*1360*/  IABS R58, R56 ;  /* 0x00000038003a7213 */ /* 0x000fe20000000000 */
[----:B------:R-:W-:Y:S01]  /*1370*/  IMAD.HI R4, R49, 0x1948b0fd, RZ ;  /* 0x1948b0fd31047827 */ /* 0x000fe200078e02ff */
[----:B------:R-:W-:-:S02]  /*1380*/  ISETP.LT.AND P1, PT, R47, 0x2880, !P0 ;  /* 0x000028802f00780c */ /* 0x000fc40004721270 */
[----:B------:R-:W-:Y:S02]  /*1390*/  IADD3 R7, P6, R62, R27, RZ ;  /* 0x0000001b3e077210 */ /* 0x000fe40007fde0ff */
[----:B------:R-:W-:Y:S02]  /*13a0*/  I2FP.F32.S32 R6, R58 ;  /* 0x0000003a00067245 */ /* 0x000fe40000201400 */
[----:B------:R-:W-:Y:S02]  /*13b0*/  LEA.HI.X.SX32 R8, R27, RZ, 0x1, P6 ;  /* 0x000000ff1b087211 */ /* 0x000fe400030f0eff */
[----:B------:R-:W-:Y:S01]  /*13c0*/  LEA R10, P6, R7, c[0x0][0x168], 0x3 ;  /* 0x00005a00070a7a11 */ /* 0x000fe200078c18ff */
[----:B------:R-:W-:Y:S01]  /*13d0*/  FMUL R64, R6, 0.125 ;  /* 0x3e00000006407820 */ /* 0x000fe20000400000 */
[----:B------:R-:W-:Y:S02]  /*13e0*/  ISETP.LT.AND P0, PT, R49, 0x2880, !P0 ;  /* 0x000028803100780c */ /* 0x000fe40004701270 */
[----:B------:R-:W-:Y:S01]  /*13f0*/  LEA.HI.X R11, R7, c[0x0][0x16c], R8, 0x3, P6 ;  /* 0x00005b00070b7a11 */ /* 0x000fe200030f1c08 */
[----:B------:R-:W-:Y:S01]  /*1400*/  @P1 IMAD.MOV.U32 R6, RZ, RZ, 0x0 ;  /* 0x00000000ff061424 */ /* 0x000fe200078e00ff */
[----:B------:R-:W-:Y:S01]  /*1410*/  FSETP.GEU.AND P6, PT, R64, 1.175494350822287508e-38, PT ;  /* 0x008000004000780b */ /* 0x000fe20003fce000 */
[----:B------:R-:W-:Y:S01]  /*1420*/  @P1 IMAD.MOV.U32 R22, RZ, RZ, 0x0 ;  /* 0x00000000ff161424 */ /* 0x000fe200078e00ff */
[----:B------:R-:W-:Y:S01]  /*1430*/  SHF.R.U32.HI R9, RZ, 0x1f, R4 ;  /* 0x0000001fff097819 */ /* 0x000fe20000011604 */
[----:B------:R0:W1:Y:S01]  /*1440*/  @P1 R2UR UR4, R6 ;  /* 0x00000000060413c2 */ /* 0x00006200000e0000 */
[----:B------:R-:W-:-:S02]  /*1450*/  @P1 MOV R8, 0x0 ;  /* 0x0000000000081802 */ /* 0x000fc40000000f00 */
[----:B------:R-:W-:Y:S01]  /*1460*/  LEA.HI.SX32 R4, R4, R9, 0x18 ;  /* 0x0000000904047211 */ /* 0x000fe200078fc2ff */
[----:B------:R-:W-:Y:S01]  /*1470*/  @P1 IMAD.MOV.U32 R9, RZ, RZ, 0x14f00000 ;  /* 0x14f00000ff091424 */ /* 0x000fe200078e00ff */
[----:B------:R-:W-:Y:S01]  /*1480*/  @P1 MOV R23, 0x14f00000 ;  /* 0x14f0000000171802 */ /* 0x000fe20000000f00 */
[----:B------:R-:W-:Y:S01]  /*1490*/  @P0 IMAD.MOV.U32 R17, RZ, RZ, 0x14f00000 ;  /* 0x14f00000ff110424 */ /* 0x000fe200078e00ff */
[----:B------:R-:W-:Y:S01]  /*14a0*/  @P0 MOV R18, 0x0 ;  /* 0x0000000000120802 */ /* 0x000fe20000000f00 */
[----:B------:R-:W-:Y:S01]  /*14b0*/  IMAD R61, R4, 0x144, RZ ;  /* 0x00000144043d7824 */ /* 0x000fe200078e02ff */
[----:B------:R2:W3:Y:S01]  /*14c0*/  @P1 R2UR UR6, R8 ;  /* 0x00000000080613c2 */ /* 0x0004e200000e0000 */
[----:B------:R-:W-:Y:S01]  /*14d0*/  @!P6 FMUL R64, R64, 8388608 ;  /* 0x4b0000004040e820 */ /* 0x000fe20000400000 */
[----:B------:R-:W-:Y:S01]  /*14e0*/  @P0 IMAD.MOV.U32 R19, RZ, RZ, 0x14f00000 ;  /* 0x14f00000ff130424 */ /* 0x000fe200078e00ff */
[----:B------:R-:W-:Y:S01]  /*14f0*/  @P1 MOV R7, 0x14f00000 ;  /* 0x14f0000000071802 */ /* 0x000fe20000000f00 */
[----:B------:R-:W-:Y:S01]  /*1500*/  @P0 IMAD.MOV.U32 R16, RZ, RZ, 0x0 ;  /* 0x00000000ff100424 */ /* 0x000fe200078e00ff */
[----:B------:R-:W-:Y:S01]  /*1510*/  IADD3 R4, R62, R61, RZ ;  /* 0x0000003d3e047210 */ /* 0x000fe20007ffe0ff */
[----:B------:R-:W-:Y:S01]  /*1520*/  @P0 IMAD.MOV.U32 R24, RZ, RZ, 0x0 ;  /* 0x00000000ff180424 */ /* 0x000fe200078e00ff */
[----:B0-----:R-:W-:Y:S01]  /*1530*/  IADD3 R6, R64, -0x3f2aaaab, RZ ;  /* 0xc0d5555540067810 */ /* 0x001fe20007ffe0ff */
[----:B------:R2:W3:Y:S01]  /*1540*/  @P1 R2UR UR7, R9 ;  /* 0x00000000090713c2 */ /* 0x0004e200000e0000 */
[----:B------:R-:W-:-:S07]  /*1550*/  @P0 IMAD.MOV.U32 R25, RZ, RZ, 0x14f00000 ;  /* 0x14f00000ff190424 */ /* 0x000fce00078e00ff */
[----:B------:R0:W4:Y:S08]  /*1560*/  @P0 R2UR UR9, R17 ;  /* 0x00000000110903c2 */ /* 0x00013000000e0000 */
[----:B------:R1:W3:Y:S01]  /*1570*/  @P0 R2UR UR11, R19 ;  /* 0x00000000130b03c2 */ /* 0x0002e200000e0000 */
[----:B0-----:R-:W-:-:S04]  /*1580*/  IMAD.MOV.U32 R17, RZ, RZ, 0x8 ;  /* 0x00000008ff117424 */ /* 0x001fc800078e00ff */
[----:B--2---:R-:W-:Y:S01]  /*1590*/  IMAD.WIDE R8, R4, R17, c[0x0][0x168] ;  /* 0x00005a0004087625 */ /* 0x004fe200078e0211 */
[----:B-1----:R-:W-:Y:S02]  /*15a0*/  LOP3.LUT R19, R6, 0xff800000, RZ, 0xc0, !PT ;  /* 0xff80000006137812 */ /* 0x002fe400078ec0ff */
[----:B------:R0:W1:Y:S03]  /*15b0*/  @P1 R2UR UR12, R22 ;  /* 0x00000000160c13c2 */ /* 0x00006600000e0000 */
[----:B------:R-:W-:-:S05]  /*15c0*/  IMAD.IADD R4, R64, 0x1, -R19 ;  /* 0x0000000140047824 */ /* 0x000fca00078e0a13 */
[----:B------:R2:W1:Y:S08]  /*15d0*/  @P1 R2UR UR13, R23 ;  /* 0x00000000170d13c2 */ /* 0x00047000000e0000 */
[----:B------:R0:W1:Y:S02]  /*15e0*/  @P0 R2UR UR10, R18 ;  /* 0x00000000120a03c2 */ /* 0x00006400000e0000 */
[----:B0-----:R-:W-:-:S06]  /*15f0*/  FADD R18, R4, -1 ;  /* 0xbf80000004127421 */ /* 0x001fcc0000000000 */
[----:B------:R0:W4:Y:S01]  /*1600*/  @P0 R2UR UR8, R16 ;  /* 0x00000000100803c2 */ /* 0x00012200000e0000 */
[----:B--2---:R-:W-:Y:S01]  /*1610*/  FFMA.FTZ R23, R18, -R5, 0.14084610342979431152 ;  /* 0x3e1039f612177423 */ /* 0x004fe20000010805 */
[----:B------:R-:W-:-:S06]  /*1620*/  MOV R63, 0x4 ;  /* 0x00000004003f7802 */ /* 0x000fcc0000000f00 */
[----:B------:R2:W1:Y:S01]  /*1630*/  @P0 R2UR UR14, R24 ;  /* 0x00000000180e03c2 */ /* 0x00046200000e0000 */
[----:B0-----:R-:W-:Y:S02]  /*1640*/  IMAD.IADD R16, R62, 0x1, R27 ;  /* 0x000000013e107824 */ /* 0x001fe400078e021b */
[----:B------:R-:W-:Y:S01]  /*1650*/  CS2R R26, SRZ ;  /* 0x00000000001a7805 */ /* 0x000fe2000001ff00 */
[----:B------:R-:W-:-:S04]  /*1660*/  FFMA.FTZ R23, R18, R23, -0.12148627638816833496 ;  /* 0xbdf8cdcc12177423 */ /* 0x000fc80000010017 */
[----:B------:R2:W0:Y:S01]  /*1670*/  @P0 R2UR UR15, R25 ;  /* 0x00000000190f03c2 */ /* 0x00042200000e0000 */
[----:B------:R-:W-:Y:S01]  /*1680*/  IMAD R22, R47, 0x144, R62 ;  /* 0x000001442f167824 */ /* 0x000fe200078e023e */
[----:B------:R-:W-:Y:S01]  /*1690*/  CS2R R4, SRZ ;  /* 0x0000000000047805 */ /* 0x000fe2000001ff00 */
[----:B------:R-:W-:Y:S01]  /*16a0*/  IMAD.WIDE R16, R16, R17, c[0x0][0x168] ;  /* 0x00005a0010107625 */ /* 0x000fe200078e0211 */
[----:B--2---:R-:W-:-:S04]  /*16b0*/  CS2R R24, SRZ ;  /* 0x0000000000187805 */ /* 0x004fc8000001ff00 */
[----:B------:R2:W0:Y:S01]  /*16c0*/  @P1 R2UR UR5, R7 ;  /* 0x00000000070513c2 */ /* 0x00042200000e0000 */
[----:B------:R-:W-:Y:S01]  /*16d0*/  IMAD R36, R49, 0x144, R62 ;  /* 0x0000014431247824 */ /* 0x000fe200078e023e */
[----:B----4-:R4:W5:Y:S04]  /*16e0*/  @P0 LDG.E.EL.128 R28, desc[UR8][R8.64] ;  /* 0x00000008081c0981 */ /* 0x010968200c2e1d00 */
[----:B---3--:R3:W5:Y:S01]  /*16f0*/  @P1 LDG.E.EL.128 R24, desc[UR6][R10.64+0x10] ;  /* 0x000010060a181981 */ /* 0x008762200c2e1d00 */
[----:B--2---:R-:W-:Y:S01]  /*1700*/  CS2R R6, SRZ ;  /* 0x0000000000067805 */ /* 0x004fe2000001ff00 */
[----:B---3--:R-:W-:Y:S01]  /*1710*/  FFMA.FTZ R11, R18, R23, 0.13980610668659210205 ;  /* 0x3e0f2955120b7423 */ /* 0x008fe20000010017 */
[----:B------:R-:W-:-:S05]  /*1720*/  IMAD.WIDE R22, R22, R63, c[0x0][0x170] ;  /* 0x00005c0016167625 */ /* 0x000fca00078e023f */
[----:B-1----:R-:W2:Y:S01]  /*1730*/  @P1 LDG.E.EL.128 R4, desc[UR12][R22.64] ;  /* 0x0000000c16041981 */ /* 0x002ea2200c2e1d00 */
[----:B----4-:R-:W-:-:S03]  /*1740*/  CS2R R8, SRZ ;  /* 0x0000000000087805 */ /* 0x010fc6000001ff00 */
[----:B0-----:R0:W5:Y:S01]  /*1750*/  @P1 LDG.E.EL.128 R32, desc[UR4][R16.64] ;  /* 0x0000000410201981 */ /* 0x001162200c2e1d00 */
[----:B------:R-:W-:Y:S01]  /*1760*/  IMAD.WIDE R36, R36, R63, c[0x0][0x170] ;  /* 0x00005c0024247625 */ /* 0x000fe200078e023f */
[----:B0-----:R-:W-:Y:S02]  /*1770*/  FFMA.FTZ R17, R18, R11, -0.16684235632419586182 ;  /* 0xbe2ad8b912117423 */ /* 0x001fe4000001000b */
[----:B------:R-:W-:-:S06]  /*1780*/  CS2R R10, SRZ ;  /* 0x00000000000a7805 */ /* 0x000fcc000001ff00 */
[----:B------:R-:W3:Y:S01]  /*1790*/  @P0 LDG.E.EL.128 R8, desc[UR14][R36.64] ;  /* 0x0000000e24080981 */ /* 0x000ee2200c2e1d00 */
[----:B------:R-:W-:-:S04]  /*17a0*/  FFMA.FTZ R17, R18, R17, 0.20012299716472625732 ;  /* 0x3e4ced0b12117423 */ /* 0x000fc80000010011 */
[----:B------:R-:W-:-:S04]  /*17b0*/  FFMA.FTZ R17, R18, R17, -0.24999669194221496582 ;  /* 0xbe7fff2212117423 */ /* 0x000fc80000010011 */
[----:B------:R-:W-:-:S04]  /*17c0*/  FFMA.FTZ R17, R18, R17, 0.33333182334899902344 ;  /* 0x3eaaaa7812117423 */ /* 0x000fc80000010011 */
[----:B------:R-:W-:Y:S01]  /*17d0*/  FFMA.FTZ R17, R18, R17, -0.5 ;  /* 0xbf00000012117423 */ /* 0x000fe20000010011 */
[----:B------:R-:W-:Y:S02]  /*17e0*/  FSEL R16, RZ, -23, P6 ;  /* 0xc1b80000ff107808 */ /* 0x000fe40003000000 */
[----:B------:R-:W-:Y:S01]  /*17f0*/  IADD3 R63, P6, R62, R61, RZ ;  /* 0x0000003d3e3f7210 */ /* 0x000fe20007fde0ff */
[----:B------:R-:W-:-:S04]  /*1800*/  FMUL R17, R18, R17 ;  /* 0x0000001112117220 */ /* 0x000fc80000400000 */
[----:B------:R-:W-:Y:S01]  /*1810*/  FFMA.FTZ R66, R18, R17, R18 ;  /* 0x0000001112427223 */ /* 0x000fe20000010012 */
[----:B------:R-:W-:Y:S02]  /*1820*/  LEA.HI.X.SX32 R18, R61, RZ, 0x1, P6 ;  /* 0x000000ff3d127211 */ /* 0x000fe400030f0eff */
[----:B------:R-:W-:-:S04]  /*1830*/  LEA R62, P6, R63, c[0x0][0x168], 0x3 ;  /* 0x00005a003f3e7a11 */ /* 0x000fc800078c18ff */
[----:B------:R-:W-:Y:S02]  /*1840*/  LEA.HI.X R63, R63, c[0x0][0x16c], R18, 0x3, P6 ;  /* 0x00005b003f3f7a11 */ /* 0x000fe400030f1c12 */
[----:B------:R-:W-:Y:S02]  /*1850*/  ISETP.GE.U32.AND P6, PT, R64, 0x7f800000, PT ;  /* 0x7f8000004000780c */ /* 0x000fe40003fc6070 */
[----:B------:R-:W-:-:S05]  /*1860*/  I2FP.F32.S32 R19, R19 ;  /* 0x0000001300137245 */ /* 0x000fca0000201400 */
[----:B------:R-:W-:Y:S01]  /*1870*/  FFMA.FTZ R61, R19, 1.1920928955078125e-07, R16 ;  /* 0x34000000133d7823 */ /* 0x000fe20000010010 */
[----:B------:R-:W-:-:S03]  /*1880*/  FMUL.M8 R60, R60, 0.36067375540733337402 ;  /* 0x3eb8aa3b3c3c7820 */ /* 0x000fc60000700000 */
[----:B------:R-:W-:Y:S02]  /*1890*/  FFMA.FTZ R66, R61, 0.69314718246459960938, R66 ;  /* 0x3f3172183d427823 */ /* 0x000fe40000010042 */
[----:B------:R-:W-:-:S04]  /*18a0*/  @P6 IMAD.MOV.U32 R61, RZ, RZ, 0x7f800000 ;  /* 0x7f800000ff3d6424 */ /* 0x000fc800078e00ff */
[----:B------:R-:W-:Y:S02]  /*18b0*/  @P6 FFMA.FTZ R66, R64, R61, +INF ;  /* 0x7f80000040426423 */ /* 0x000fe4000001003d */
[----:B------:R-:W0:Y:S01]  /*18c0*/  F2I.S64.TRUNC R60, R60 ;  /* 0x0000003c003c7311 */ /* 0x000e22000020d900 */
[----:B------:R-:W-:Y:S02]  /*18d0*/  SEL R65, R54, RZ, P2 ;  /* 0x000000ff36417207 */ /* 0x000fe40001000000 */
[----:B------:R-:W-:Y:S01]  /*18e0*/  IADD3 R64, P2, R12, R45, RZ ;  /* 0x0000002d0c407210 */ /* 0x000fe20007f5e0ff */
[----:B------:R-:W-:Y:S01]  /*18f0*/  IMAD R12, R42, 0x144, -R43 ;  /* 0x000001442a0c7824 */ /* 0x000fe200078e0a2b */
[----:B------:R-:W-:Y:S01]  /*1900*/  LOP3.LUT R45, R38, 0x1ff, RZ, 0xc0, !PT ;  /* 0x000001ff262d7812 */ /* 0x000fe200078ec0ff */
[----:B------:R-:W-:Y:S01]  /*1910*/  CS2R R16, SRZ ;  /* 0x0000000000107805 */ /* 0x000fe2000001ff00 */
[----:B------:R-:W-:-:S03]  /*1920*/  CS2R R18, SRZ ;  /* 0x0000000000127805 */ /* 0x000fc6000001ff00 */
[----:B------:R-:W-:-:S03]  /*1930*/  IMAD.IADD R12, R45, 0x1, R12 ;  /* 0x000000012d0c7824 */ /* 0x000fc600078e020c */
[----:B------:R1:W5:Y:S02]  /*1940*/  @P0 LDG.E.EL.128 R16, desc[UR10][R62.64+0x10] ;  /* 0x0000100a3e100981 */ /* 0x000364200c2e1d00 */
[----:B------:R-:W-:Y:S02]  /*1950*/  ISETP.GT.AND P6, PT, R12, RZ, PT ;  /* 0x000000ff0c00720c */ /* 0x000fe40003fc4270 */
[----:B-1----:R-:W-:Y:S02]  /*1960*/  SEL R62, R53, RZ, P4 ;  /* 0x000000ff353e7207 */ /* 0x002fe40002000000 */
[----:B0-----:R-:W-:Y:S01]  /*1970*/  IADD3 R12, P4, R60, 0x8, RZ ;  /* 0x000000083c0c7810 */ /* 0x001fe20007f9e0ff */
[----:B------:R-:W-:Y:S01]  /*1980*/  FMUL.M8 R60, R66, 0.36067375540733337402 ;  /* 0x3eb8aa3b423c7820 */ /* 0x000fe20000700000 */
[----:B------:R-:W-:Y:S02]  /*1990*/  SEL R63, R51, RZ, P3 ;  /* 0x000000ff333f7207 */ /* 0x000fe40001800000 */
[----:B------:R-:W-:-:S02]  /*19a0*/  ISETP.GT.AND P3, PT, R2, RZ, PT ;  /* 0x000000ff0200720c */ /* 0x000fc40003f64270 */
[----:B------:R-:W-:Y:S01]  /*19b0*/  IADD3.X R2, RZ, R59, RZ, P2, !PT ;  /* 0x0000003bff027210 */ /* 0x000fe200017fe4ff */
[----:B------:R-:W-:Y:S01]  /*19c0*/  IMAD.X R51, RZ, RZ, R61, P4 ;  /* 0x000000ffff337224 */ /* 0x000fe200020e063d */
[----:B------:R-:W-:Y:S01]  /*19d0*/  ISETP.GT.AND P2, PT, R20, RZ, PT ;  /* 0x000000ff1400720c */ /* 0x000fe20003f44270 */
[----:B------:R-:W0:Y:S01]  /*19e0*/  F2I.S64.TRUNC R60, R60 ;  /* 0x0000003c003c7311 */ /* 0x000e22000020d900 */
[----:B------:R-:W-:Y:S02]  /*19f0*/  SEL R20, RZ, 0x10, !P3 ;  /* 0x00000010ff147807 */ /* 0x000fe40005800000 */
[----:B------:R-:W-:Y:S02]  /*1a00*/  ISETP.GE.U32.AND P3, PT, R48, 0x8, PT ;  /* 0x000000083000780c */ /* 0x000fe40003f66070 */
[----:B------:R-:W-:Y:S02]  /*1a10*/  SEL R54, RZ, 0x10, !P2 ;  /* 0x00000010ff367807 */ /* 0x000fe40005000000 */
[----:B------:R-:W-:-:S04]  /*1a20*/  ISETP.LT.U32.AND P2, PT, R12, 0xf, PT ;  /* 0x0000000f0c00780c */ /* 0x000fc80003f41070 */
[----:B------:R-:W-:-:S04]  /*1a30*/  ISETP.LT.AND.EX P2, PT, R51, RZ, PT, P2 ;  /* 0x000000ff3300720c */ /* 0x000fc80003f41320 */
[----:B------:R-:W-:Y:S02]  /*1a40*/  SEL R51, R51, RZ, P2 ;  /* 0x000000ff33337207 */ /* 0x000fe40001000000 */
[----:B------:R-:W-:Y:S02]  /*1a50*/  @P3 SEL R48, R12, 0xf, P2 ;  /* 0x0000000f0c303807 */ /* 0x000fe40001000000 */
[----:B------:R-:W-:Y:S02]  /*1a60*/  SEL R51, R51, RZ, P3 ;  /* 0x000000ff33337207 */ /* 0x000fe40001800000 */
[----:B0-----:R-:W-:Y:S02]  /*1a70*/  IADD3 R59, P3, R60, 0x8, RZ ;  /* 0x000000083c3b7810 */ /* 0x001fe40007f7e0ff */
[----:B------:R-:W-:Y:S02]  /*1a80*/  ISETP.GT.AND P4, PT, R14, RZ, PT ;  /* 0x000000ff0e00720c */ /* 0x000fe40003f84270 */
[----:B------:R-:W-:Y:S01]  /*1a90*/  ISETP.GT.AND P2, PT, R13, RZ, PT ;  /* 0x000000ff0d00720c */ /* 0x000fe20003f44270 */
[----:B------:R-:W-:Y:S01]  /*1aa0*/  IMAD.X R66, RZ, RZ, R61, P3 ;  /* 0x000000ffff427224 */ /* 0x000fe200018e063d */
[----:B------:R-:W-:-:S02]  /*1ab0*/  SEL R13, RZ, 0x10, !P4 ;  /* 0x00000010ff0d7807 */ /* 0x000fc40006000000 */
[----:B------:R-:W-:Y:S02]  /*1ac0*/  IADD3 R12, P3, R3, R20, RZ ;  /* 0x00000014030c7210 */ /* 0x000fe40007f7e0ff */
[----:B------:R-:W-:Y:S02]  /*1ad0*/  ISETP.GT.AND P4, PT, R15, RZ, PT ;  /* 0x000000ff0f00720c */ /* 0x000fe40003f84270 */
[----:B------:R-:W-:Y:S02]  /*1ae0*/  SEL R67, RZ, 0x10, !P2 ;  /* 0x00000010ff437807 */ /* 0x000fe40005000000 */
[----:B------:R-:W-:Y:S02]  /*1af0*/  SEL R15, RZ, 0x10, !P6 ;  /* 0x00000010ff0f7807 */ /* 0x000fe40007000000 */
[----:B------:R-:W-:Y:S02]  /*1b00*/  IADD3 R14, P2, R21, R54, RZ ;  /* 0x00000036150e7210 */ /* 0x000fe40007f5e0ff */
[----:B------:R-:W-:-:S02]  /*1b10*/  IADD3.X R54, RZ, R57, RZ, P3, !PT ;  /* 0x00000039ff367210 */ /* 0x000fc40001ffe4ff */
[----:B------:R-:W-:Y:S02]  /*1b20*/  ISETP.GE.U32.AND P3, PT, R58, 0x8, PT ;  /* 0x000000083a00780c */ /* 0x000fe40003f66070 */
[----:B------:R-:W-:Y:S02]  /*1b30*/  SEL R3, RZ, 0x10, !P4 ;  /* 0x00000010ff037807 */ /* 0x000fe40006000000 */
[----:B------:R-:W-:Y:S01]  /*1b40*/  IADD3 R48, P4, R48, R15, RZ ;  /* 0x0000000f30307210 */ /* 0x000fe20007f9e0ff */
[----:B------:R-:W-:Y:S01]  /*1b50*/  IMAD.X R20, RZ, RZ, R65, P2 ;  /* 0x000000ffff147224 */ /* 0x000fe200010e0641 */
[----:B------:R-:W-:Y:S02]  /*1b60*/  IADD3 R13, P6, R44, R13, RZ ;  /* 0x0000000d2c0d7210 */ /* 0x000fe40007fde0ff */
[----:B------:R-:W-:Y:S01]  /*1b70*/  ISETP.LT.U32.AND P2, PT, R59, 0xf, PT ;  /* 0x0000000f3b00780c */ /* 0x000fe20003f41070 */
[----:B------:R-:W-:Y:S01]  /*1b80*/  IMAD.X R60, RZ, RZ, R51, P4 ;  /* 0x000000ffff3c7224 */ /* 0x000fe200020e0633 */
[----:B------:R-:W-:-:S02]  /*1b90*/  IADD3.X R53, RZ, R63, RZ, P6, !PT ;  /* 0x0000003fff357210 */ /* 0x000fc400037fe4ff */
[----:B------:R-:W-:Y:S02]  /*1ba0*/  ISETP.LT.AND.EX P2, PT, R66, RZ, PT, P2 ;  /* 0x000000ff4200720c */ /* 0x000fe40003f41320 */
[----:B------:R-:W-:Y:S02]  /*1bb0*/  ISETP.GT.AND P6, PT, R56, RZ, PT ;  /* 0x000000ff3800720c */ /* 0x000fe40003fc4270 */
[----:B------:R-:W-:Y:S02]  /*1bc0*/  IADD3 R3, P4, R50, R3, RZ ;  /* 0x0000000332037210 */ /* 0x000fe40007f9e0ff */
[----:B------:R-:W-:Y:S02]  /*1bd0*/  SEL R51, R52, RZ, P5 ;  /* 0x000000ff34337207 */ /* 0x000fe40002800000 */
[----:B------:R-:W-:Y:S02]  /*1be0*/  SHF.R.U32.HI R61, RZ, 0x1a, R60 ;  /* 0x0000001aff3d7819 */ /* 0x000fe4000001163c */
[----:B------:R-:W-:-:S02]  /*1bf0*/  @P3 SEL R58, R59, 0xf, P2 ;  /* 0x0000000f3b3a3807 */ /* 0x000fc40001000000 */
[----:B------:R-:W-:Y:S02]  /*1c00*/  SEL R15, RZ, 0x10, !P6 ;  /* 0x00000010ff0f7807 */ /* 0x000fe40007000000 */
[----:B------:R-:W-:Y:S01]  /*1c10*/  SEL R21, R66, RZ, P2 ;  /* 0x000000ff42157207 */ /* 0x000fe20001000000 */
[----:B------:R-:W-:Y:S01]  /*1c20*/  IMAD.X R51, RZ, RZ, R51, P4 ;  /* 0x000000ffff337224 */ /* 0x000fe200020e0633 */
[----:B------:R-:W-:Y:S02]  /*1c30*/  LOP3.LUT R61, R61, 0x20, RZ, 0xc0, !PT ;  /* 0x000000203d3d7812 */ /* 0x000fe400078ec0ff */
[----:B------:R-:W-:Y:S02]  /*1c40*/  IADD3 R65, P5, R46, R67, RZ ;  /* 0x000000432e417210 */ /* 0x000fe40007fbe0ff */
[----:B------:R-:W-:Y:S02]  /*1c50*/  IADD3 R15, P4, R58, R15, RZ ;  /* 0x0000000f3a0f7210 */ /* 0x000fe40007f9e0ff */
[----:B------:R-:W-:-:S02]  /*1c60*/  SEL R21, R21, RZ, P3 ;  /* 0x000000ff15157207 */ /* 0x000fc40001800000 */
[----:B------:R-:W-:Y:S02]  /*1c70*/  IADD3 R61, P6, R61, R48, RZ ;  /* 0x000000303d3d7210 */ /* 0x000fe40007fde0ff */
[----:B------:R-:W-:Y:S02]  /*1c80*/  SHF.R.U32.HI R52, RZ, 0x1a, R53 ;  /* 0x0000001aff347819 */ /* 0x000fe40000011635 */
[----:B------:R-:W-:Y:S02]  /*1c90*/  SHF.R.U32.HI R59, RZ, 0x1a, R54 ;  /* 0x0000001aff3b7819 */ /* 0x000fe40000011636 */
[----:B------:R-:W-:Y:S01]  /*1ca0*/  SHF.R.U32.HI R48, RZ, 0x1a, R51 ;  /* 0x0000001aff307819 */ /* 0x000fe20000011633 */
[----:B------:R-:W-:Y:S01]  /*1cb0*/  IMAD.X R21, RZ, RZ, R21, P4 ;  /* 0x000000ffff157224 */ /* 0x000fe200020e0615 */
[----:B------:R-:W-:Y:S02]  /*1cc0*/  IADD3.X R56, RZ, R62, RZ, P5, !PT ;  /* 0x0000003eff387210 */ /* 0x000fe40002ffe4ff */
[----:B------:R-:W-:-:S02]  /*1cd0*/  SHF.R.U32.HI R63, RZ, 0x1a, R2 ;  /* 0x0000001aff3f7819 */ /* 0x000fc40000011602 */
[----:B------:R-:W-:Y:S02]  /*1ce0*/  LOP3.LUT R52, R52, 0x20, RZ, 0xc0, !PT ;  /* 0x0000002034347812 */ /* 0x000fe400078ec0ff */
[----:B------:R-:W-:Y:S02]  /*1cf0*/  LOP3.LUT R59, R59, 0x20, RZ, 0xc0, !PT ;  /* 0x000000203b3b7812 */ /* 0x000fe400078ec0ff */
[----:B------:R-:W-:Y:S02]  /*1d00*/  LOP3.LUT R48, R48, 0x20, RZ, 0xc0, !PT ;  /* 0x0000002030307812 */ /* 0x000fe400078ec0ff */
[----:B------:R-:W-:Y:S02]  /*1d10*/  SHF.R.U32.HI R50, RZ, 0x1a, R56 ;  /* 0x0000001aff327819 */ /* 0x000fe40000011638 */
[----:B------:R-:W-:Y:S02]  /*1d20*/  LOP3.LUT R63, R63, 0x20, RZ, 0xc0, !PT ;  /* 0x000000203f3f7812 */ /* 0x000fe400078ec0ff */
[----:B------:R-:W-:-:S02]  /*1d30*/  IADD3 R52, P4, R52, R13, RZ ;  /* 0x0000000d34347210 */ /* 0x000fc40007f9e0ff */
[----:B------:R-:W-:Y:S02]  /*1d40*/  SHF.R.U32.HI R57, RZ, 0x1a, R20 ;  /* 0x0000001aff397819 */ /* 0x000fe40000011614 */
[----:B------:R-:W-:Y:S02]  /*1d50*/  SHF.R.U32.HI R46, RZ, 0x1a, R21 ;  /* 0x0000001aff2e7819 */ /* 0x000fe40000011615 */
[----:B------:R-:W-:Y:S02]  /*1d60*/  IADD3 R59, P2, R59, R12, RZ ;  /* 0x0000000c3b3b7210 */ /* 0x000fe40007f5e0ff */
[----:B------:R-:W-:Y:S02]  /*1d70*/  IADD3 R48, P3, R48, R3, RZ ;  /* 0x0000000330307210 */ /* 0x000fe40007f7e0ff */
[----:B------:R-:W-:Y:S02]  /*1d80*/  IADD3 R44, R55, 0x800, RZ ;  /* 0x00000800372c7810 */ /* 0x000fe40007ffe0ff */
[----:B------:R-:W-:-:S02]  /*1d90*/  SHF.R.U32.HI R3, RZ, 0x3, R38 ;  /* 0x00000003ff037819 */ /* 0x000fc40000011626 */
[----:B------:R-:W-:Y:S02]  /*1da0*/  LOP3.LUT R50, R50, 0x20, RZ, 0xc0, !PT ;  /* 0x0000002032327812 */ /* 0x000fe400078ec0ff */
[----:B------:R-:W-:Y:S02]  /*1db0*/  SHF.L.U32 R12, R38, 0x4, RZ ;  /* 0x00000004260c7819 */ /* 0x000fe400000006ff */
[----:B------:R-:W-:Y:S01]  /*1dc0*/  IADD3 R63, P5, R63, R64, RZ ;  /* 0x000000403f3f7210 */ /* 0x000fe20007fbe0ff */
[----:B------:R-:W-:Y:S01]  /*1dd0*/  IMAD.X R53, RZ, RZ, R53, P4 ;  /* 0x000000ffff357224 */ /* 0x000fe200020e0635 */
[----:B------:R-:W-:Y:S02]  /*1de0*/  LOP3.LUT R57, R57, 0x20, RZ, 0xc0, !PT ;  /* 0x0000002039397812 */ /* 0x000fe400078ec0ff */
[----:B------:R-:W-:Y:S02]  /*1df0*/  LOP3.LUT R46, R46, 0x20, RZ, 0xc0, !PT ;  /* 0x000000202e2e7812 */ /* 0x000fe400078ec0ff */
[----:B------:R-:W-:Y:S01]  /*1e00*/  SHF.R.U32.HI R13, RZ, 0x5, R44 ;  /* 0x00000005ff0d7819 */ /* 0x000fe2000001162c */
[----:B------:R-:W-:Y:S01]  /*1e10*/  IMAD.X R54, RZ, RZ, R54, P2 ;  /* 0x000000ffff367224 */ /* 0x000fe200010e0636 */
[----:B------:R-:W-:Y:S01]  /*1e20*/  IADD3 R50, P4, R50, R65, RZ ;  /* 0x0000004132327210 */ /* 0x000fe20007f9e0ff */
[----:B------:R-:W-:Y:S01]  /*1e30*/  IMAD.X R51, RZ, RZ, R51, P3 ;  /* 0x000000ffff337224 */ /* 0x000fe200018e0633 */
[----:B------:R-:W-:-:S02]  /*1e40*/  LOP3.LUT R3, R3, 0x30, RZ, 0xc0, !PT ;  /* 0x0000003003037812 */ /* 0x000fc400078ec0ff */
[----:B------:R-:W-:Y:S01]  /*1e50*/  LOP3.LUT R12, R12, 0x1ff0, RZ, 0xc0, !PT ;  /* 0x00001ff00c0c7812 */ /* 0x000fe200078ec0ff */
[----:B------:R-:W-:Y:S01]  /*1e60*/  IMAD.X R58, RZ, RZ, R2, P5 ;  /* 0x000000ffff3a7224 */ /* 0x000fe200028e0602 */
[----:B------:R-:W-:Y:S01]  /*1e70*/  IADD3 R57, P2, R57, R14, RZ ;  /* 0x0000000e39397210 */ /* 0x000fe20007f5e0ff */
[----:B------:R-:W-:Y:S01]  /*1e80*/  IMAD.X R60, RZ, RZ, R60, P6 ;  /* 0x000000ffff3c7224 */ /* 0x000fe200030e063c */
[----:B------:R-:W-:Y:S02]  /*1e90*/  IADD3 R46, P3, R46, R15, RZ ;  /* 0x0000000f2e2e7210 */ /* 0x000fe40007f7e0ff */
[----:B------:R-:W-:Y:S01]  /*1ea0*/  LOP3.LUT R13, R13, 0x70, RZ, 0xc0, !PT ;  /* 0x000000700d0d7812 */ /* 0x000fe200078ec0ff */
[----:B------:R-:W-:Y:S01]  /*1eb0*/  IMAD.IADD R3, R3, 0x1, R12 ;  /* 0x0000000103037824 */ /* 0x000fe200078e020c */
[----:B------:R-:W-:Y:S02]  /*1ec0*/  LOP3.LUT R15, R63, R52, RZ, 0xfc, !PT ;  /* 0x000000343f0f7212 */ /* 0x000fe400078efcff */
[----:B------:R-:W-:-:S02]  /*1ed0*/  LOP3.LUT R14, R61, R50, RZ, 0xfc, !PT ;  /* 0x000000323d0e7212 */ /* 0x000fc400078efcff */
[----:B------:R-:W-:Y:S01]  /*1ee0*/  IADD3.X R69, RZ, R56, RZ, P4, !PT ;  /* 0x00000038ff457210 */ /* 0x000fe200027fe4ff */
[----:B------:R-:W-:Y:S01]  /*1ef0*/  IMAD.X R56, RZ, RZ, R20, P2 ;  /* 0x000000ffff387224 */ /* 0x000fe200010e0614 */
[----:B------:R-:W-:Y:S01]  /*1f00*/  LEA R44, R44, R13, 0x2 ;  /* 0x0000000d2c2c7211 */ /* 0x000fe200078e10ff */
[----:B------:R-:W-:Y:S01]  /*1f10*/  IMAD.X R65, RZ, RZ, R21, P3 ;  /* 0x000000ffff417224 */ /* 0x000fe200018e0615 */
[----:B------:R-:W-:Y:S02]  /*1f20*/  LOP3.LUT R2, R58, R53, RZ, 0xfc, !PT ;  /* 0x000000353a027212 */ /* 0x000fe400078efcff */
[----:B------:R-:W-:Y:S02]  /*1f30*/  LOP3.LUT R15, R15, R59, R48, 0xfe, !PT ;  /* 0x0000003b0f0f7212 */ /* 0x000fe400078efe30 */
[----:B------:R-:W-:Y:S02]  /*1f40*/  LOP3.LUT R12, R14, R57, R46, 0xfe, !PT ;  /* 0x000000390e0c7212 */ /* 0x000fe400078efe2e */
[----:B------:R-:W-:-:S02]  /*1f50*/  LOP3.LUT R13, R60, R69, RZ, 0xfc, !PT ;  /* 0x000000453c0d7212 */ /* 0x000fc400078efcff */
[----:B------:R-:W-:Y:S02]  /*1f60*/  ISETP.GE.AND P2, PT, R43, 0x2880, PT ;  /* 0x000028802b00780c */ /* 0x000fe40003f46270 */
[----:B------:R-:W-:Y:S02]  /*1f70*/  LOP3.LUT R12, R15, R12, RZ, 0xfc, !PT ;  /* 0x0000000c0f0c7212 */ /* 0x000fe400078efcff */
[----:B------:R-:W-:Y:S02]  /*1f80*/  ISETP.LT.U32.AND P2, PT, R0, 0x144, !P2 ;  /* 0x000001440000780c */ /* 0x000fe40005741070 */
[----:B------:R-:W-:Y:S01]  /*1f90*/  ISETP.LT.U32.AND P3, PT, R12, 0x20, PT ;  /* 0x000000200c00780c */ /* 0x000fe20003f61070 */
[----:B--2---:R0:W-:Y:S02]  /*1fa0*/  STS.128 [R3], R4 ;  /* 0x0000000403007388 */ /* 0x0041e40000000c00 */
[----:B0-----:R-:W-:Y:S02]  /*1fb0*/  LOP3.LUT R3, R2, R54, R51, 0xfe, !PT ;  /* 0x0000003602037212 */ /* 0x001fe400078efe33 */
[----:B------:R-:W-:-:S04]  /*1fc0*/  LOP3.LUT R2, R13, R56, R65, 0xfe, !PT ;  /* 0x000000380d027212 */ /* 0x000fc800078efe41 */
[----:B------:R-:W-:-:S04]  /*1fd0*/  LOP3.LUT R0, R3, R2, RZ, 0xfc, !PT ;  /* 0x0000000203007212 */ /* 0x000fc800078efcff */
[----:B------:R-:W-:Y:S01]  /*1fe0*/  ISETP.LT.U32.OR.EX P2, PT, R0, RZ, !P2, P3 ;  /* 0x000000ff0000720c */ /* 0x000fe20005741530 */
[----:B---3--:R0:W-:Y:S04]  /*1ff0*/  STS.128 [R44], R8 ;  /* 0x000000082c007388 */ /* 0x0081e80000000c00 */
[----:B------:R-:W-:Y:S08]  /*2000*/  BAR.SYNC.DEFER_BLOCKING 0x0 ;  /* 0x0000000000007b1d */ /* 0x000ff00000010000 */
[----:B------:R-:W-:Y:S05]  /*2010*/  @P2 BRA `(.L_x_0) ;  /* 0x0000013000002947 */ /* 0x000fea0003800000 */
[----:B------:R-:W-:Y:S01]  /*2020*/  MOV R0, 0x0 ;  /* 0x0000000000007802 */ /* 0x000fe20000000f00 */
[----:B------:R-:W-:Y:S01]  /*2030*/  IMAD.MOV.U32 R5, RZ, RZ, c[0x4][0x1c] ;  /* 0x01000700ff057624 */ /* 0x000fe200078e00ff */
[----:B------:R-:W-:Y:S01]  /*2040*/  MOV R4, c[0x4][0x18] ;  /* 0x0100060000047a02 */ /* 0x000fe20000000f00 */
[----:B------:R-:W-:Y:S01]  /*2050*/  IMAD.MOV.U32 R6, RZ, RZ, c[0x4][0x10] ;  /* 0x01000400ff067624 */ /* 0x000fe200078e00ff */
[----:B------:R1:W2:Y:S01]  /*2060*/  LDC.64 R2, c[0x4][R0] ;  /* 0x0100000000027b82 */ /* 0x0002a20000000a00 */
[----:B------:R-:W-:Y:S01]  /*2070*/  MOV R7, c[0x4][0x14] ;  /* 0x0100050000077a02 */ /* 0x000fe20000000f00 */
[----:B0-----:R-:W-:Y:S01]  /*2080*/  IMAD.MOV.U32 R8, RZ, RZ, 0x49 ;  /* 0x00000049ff087424 */ /* 0x001fe200078e00ff */
[----:B------:R-:W-:Y:S01]  /*2090*/  MOV R11, c[0x4][0xc] ;  /* 0x01000300000b7a02 */ /* 0x000fe20000000f00 */
[----:B------:R-:W-:-:S02]  /*20a0*/  IMAD.MOV.U32 R10, RZ, RZ, c[0x4][0x8] ;  /* 0x01000200ff0a7624 */ /* 0x000fc400078e00ff */
[----:B------:R-:W-:Y:S02]  /*20b0*/  IMAD.MOV.U32 R12, RZ, RZ, 0x1 ;  /* 0x00000001ff0c7424 */ /* 0x000fe400078e00ff */
[----:B------:R-:W-:Y:S02]  /*20c0*/  IMAD.MOV.U32 R13, RZ, RZ, RZ ;  /* 0x000000ffff0d7224 */ /* 0x000fe400078e00ff */
[----:B-1----:R-:W-:-:S05]  /*20d0*/  LEPC R14 ;  /* 0x00000000000e734e */ /* 0x002fca0000000000 */
[----:B------:R-:W-:Y:S02]  /*20e0*/  MOV R9, 0x2150 ;  /* 0x0000215000097802 */ /* 0x000fe40000000f00 */
[----:B------:R-:W-:Y:S02]  /*20f0*/  MOV R20, 0x20d0 ;  /* 0x000020d000147802 */ /* 0x000fe40000000f00 */
[----:B------:R-:W-:Y:S02]  /*2100*/  MOV R21, 0x0 ;  /* 0x0000000000157802 */ /* 0x000fe40000000f00 */
[----:B------:R-:W-:Y:S02]  /*2110*/  MOV R0, 0x0 ;  /* 0x0000000000007802 */ /* 0x000fe40000000f00 */
[----:B------:R-:W-:-:S04]  /*2120*/  IADD3 R20, P2, P3, -R20, R9, R14 ;  /* 0x0000000914147210 */ /* 0x000fc80007b5e10e */
[----:B------:R-:W-:-:S04]  /*2130*/  IADD3.X R21, ~R0, R21, R15, P2, P3 ;  /* 0x0000001500157210 */ /* 0x000fc800017e650f */
[----:B--2--5:R-:W-:Y:S05]  /*2140*/  CALL.ABS.NOINC R2 ;  /* 0x0000000002007343 */ /* 0x024fea0003c00000 */
.L_x_0:
[--C-:B0-----:R-:W-:Y:S01]  /*2150*/  SHF.R.U32.HI R10, RZ, 0x3, R38.reuse ;  /* 0x00000003ff0a7819 */ /* 0x101fe20000011626 */
[----:B------:R-:W-:Y:S01]  /*2160*/  IMAD.HI R2, R49, 0x1948b0fd, RZ ;  /* 0x1948b0fd31027827 */ /* 0x000fe200078e02ff */
[----:B------:R-:W-:Y:S01]  /*2170*/  SHF.L.U32 R3, R38, 0x9, RZ ;  /* 0x0000000926037819 */ /* 0x000fe200000006ff */
[----:B------:R-:W-:Y:S01]  /*2180*/  WARPSYNC 0xffffffff ;  /* 0xffffffff00007948 */ /* 0x000fe20003800000 */
[----:B------:R-:W-:Y:S01]  /*2190*/  LOP3.LUT R43, R43, 0x7, R38, 0xf8, !PT ;  /* 0x000000072b2b7812 */ /* 0x000fe200078ef826 */
[----:B------:R-:W-:Y:S01]  /*21a0*/  IMAD.HI R20, R47, 0x1948b0fd, RZ ;  /* 0x1948b0fd2f147827 */ /* 0x000fe200078e02ff */
[----:B------:R-:W-:Y:S02]  /*21b0*/  LOP3.LUT R11, R3, 0xe00, RZ, 0xc0, !PT ;  /* 0x00000e00030b7812 */ /* 0x000fe400078ec0ff */
[----:B------:R-:W-:Y:S01]  /*21c0*/  ISETP.GE.AND P3, PT, R43, 0x2880, PT ;  /* 0x000028802b00780c */ /* 0x000fe20003f66270 */
[----:B------:R-:W-:Y:S01]  /*21d0*/  IMAD.IADD R0, R10, 0x1, R3 ;  /* 0x000000010a007824 */ /* 0x000fe200078e0203 */
[----:B------:R-:W-:-:S02]  /*21e0*/  SHF.R.U32.HI R3, RZ, 0x1f, R2 ;  /* 0x0000001fff037819 */ /* 0x000fc40000011602 */
[----:B------:R-:W-:Y:S02]  /*21f0*/  LEA.HI R15, R42, R42, RZ, 0x3 ;  /* 0x0000002a2a0f7211 */ /* 0x000fe400078f18ff */
[----:B------:R-:W-:Y:S02]  /*2200*/  LOP3.LUT R13, R0, 0xe3f, RZ, 0xc0, !PT ;  /* 0x00000e3f000d7812 */ /* 0x000fe400078ec0ff */
[----:B------:R-:W-:Y:S02]  /*2210*/  IADD3 R0, R10, 0x140, RZ ;  /* 0x000001400a007810 */ /* 0x000fe40007ffe0ff */
[----:B------:R-:W-:Y:S01]  /*2220*/  LEA.HI.SX32 R2, R2, R3, 0x1b ;  /* 0x0000000302027211 */ /* 0x000fe200078fdaff */
[----:B------:R-:W-:Y:S01]  /*2230*/  IMAD.SHL.U32 R12, R13, 0x4, RZ ;  /* 0x000000040d0c7824 */ /* 0x000fe200078e00ff */
[----:B------:R-:W-:Y:S02]  /*2240*/  SHF.R.U32.HI R21, RZ, 0x1f, R20 ;  /* 0x0000001fff157819 */ /* 0x000fe40000011614 */
[----:B------:R-:W-:Y:S01]  /*2250*/  LEA.HI R3, R41, R41, RZ, 0x3 ;  /* 0x0000002929037211 */ /* 0x000fe200078f18ff */
[----:B------:R-:W-:Y:S01]  /*2260*/  IMAD R49, R2, -0x144, R49 ;  /* 0xfffffebc02317824 */ /* 0x000fe200078e0231 */
[----:B------:R-:W-:-:S02]  /*2270*/  LEA.HI R12, R11, R12, RZ, 0x1b ;  /* 0x0000000c0b0c7211 */ /* 0x000fc400078fd8ff */
[----:B------:R-:W-:Y:S02]  /*2280*/  ISETP.LT.U32.AND P2, PT, R0, 0x144, !P3 ;  /* 0x000001440000780c */ /* 0x000fe40005f41070 */
[----:B------:R-:W-:Y:S01]  /*2290*/  LOP3.LUT R15, R15, 0xfffffff8, RZ, 0xc0, !PT ;  /* 0xfffffff80f0f7812 */ /* 0x000fe200078ec0ff */
[----:B------:R0:W1:Y:S01]  /*22a0*/  LDS R8, [R12] ;  /* 0x000000000c087984 */ /* 0x0000620000000800 */
[----:B------:R-:W-:Y:S02]  /*22b0*/  LEA.HI.SX32 R0, R20, R21, 0x1b ;  /* 0x0000001514007211 */ /* 0x000fe400078fdaff */
[----:B------:R-:W-:Y:S01]  /*22c0*/  LOP3.LUT R14, R3, 0xfffffff8, RZ, 0xc0, !PT ;  /* 0xfffffff8030e7812 */ /* 0x000fe200078ec0ff */
[----:B------:R0:W2:Y:S01]  /*22d0*/  LDS R9, [R12+0x100] ;  /* 0x000100000c097984 */ /* 0x0000a20000000800 */
[----:B------:R-:W-:Y:S01]  /*22e0*/  IMAD.IADD R67, R42, 0x1, -R15 ;  /* 0x000000012a437824 */ /* 0x000fe200078e0a0f */
[----:B------:R-:W-:Y:S01]  /*22f0*/  LOP3.LUT R3, R38, 0x7, RZ, 0xc0, !PT ;  /* 0x0000000726037812 */ /* 0x000fe200078ec0ff */
[----:B------:R-:W-:Y:S01]  /*2300*/  IMAD R47, R0, -0x144, R47 ;  /* 0xfffffebc002f7824 */ /* 0x000fe200078e022f */
[----:B------:R0:W3:Y:S01]  /*2310*/  LDS R7, [R12+0x200] ;  /* 0x000200000c077984 */ /* 0x0000e20000000800 */
[----:B------:R-:W-:-:S03]  /*2320*/  IADD3 R41, R41, -R14, RZ ;  /* 0x8000000e29297210 */ /* 0x000fc60007ffe0ff */
[----:B------:R0:W4:Y:S04]  /*2330*/  LDS R6, [R12+0x300] ;  /* 0x000300000c067984 */ /* 0x0001280000000800 */
[----:B------:R0:W0:Y:S04]  /*2340*/  LDS R5, [R12+0x400] ;  /* 0x000400000c057984 */ /* 0x0000280000000800 */
[----:B------:R0:W0:Y:S02]  /*2350*/  LDS R4, [R12+0x500] ;  /* 0x000500000c047984 */ /* 0x0000240000000800 */
[----:B------:R-:W-:Y:S01]  /*2360*/  IMAD.SHL.U32 R14, R13, 0x8, RZ ;  /* 0x000000080d0e7824 */ /* 0x000fe200078e00ff */
[----:B------:R-:W-:Y:S01]  /*2370*/  BAR.SYNC.DEFER_BLOCKING 0x0 ;  /* 0x0000000000007b1d */ /* 0x000fe20000010000 */
[----:B------:R-:W-:Y:S01]  /*2380*/  @!P3 MOV R66, 0x0 ;  /* 0x000000000042b802 */ /* 0x000fe20000000f00 */
[----:B------:R-:W-:Y:S01]  /*2390*/  @!P3 IMAD.MOV.U32 R68, RZ, RZ, 0x0 ;  /* 0x00000000ff44b424 */ /* 0x000fe200078e00ff */
[----:B------:R-:W-:-:S02]  /*23a0*/  MOV R13, RZ ;  /* 0x000000ff000d7202 */ /* 0x000fc40000000f00 */
[----:B------:R-:W-:Y:S01]  /*23b0*/  LEA.HI R11, R11, R14, RZ, 0x1a ;  /* 0x0000000e0b0b7211 */ /* 0x000fe200078fd0ff */
[----:B------:R-:W4:Y:S01]  /*23c0*/  @!P3 R2UR UR4, R66 ;  /* 0x000000004204b3c2 */ /* 0x000f2200000e0000 */
[----:B------:R-:W-:-:S04]  /*23d0*/  LEA R14, P4, R61, c[0x0][0x160], 0x5 ;  /* 0x000058003d0e7a11 */ /* 0x000fc800078828ff */
[----:B------:R-:W-:Y:S02]  /*23e0*/  LEA.HI.X R15, R61, c[0x0][0x164], R60, 0x5, P4 ;  /* 0x000059003d0f7a11 */ /* 0x000fe400020f2c3c */
[----:B------:R-:W-:Y:S01]  /*23f0*/  LEA R20, P4, R63, c[0x0][0x160], 0x5 ;  /* 0x000058003f147a11 */ /* 0x000fe200078828ff */
[----:B------:R-:W3:Y:S02]  /*2400*/  @!P3 R2UR UR6, R68 ;  /* 0x000000004406b3c2 */ /* 0x000ee400000e0000 */
[----:B------:R-:W-:Y:S01]  /*2410*/  IMAD.WIDE R14, R67, 0x4, R14 ;  /* 0x00000004430e7825 */ /* 0x000fe200078e020e */
[----:B------:R-:W-:Y:S02]  /*2420*/  LEA.HI.X R21, R63, c[0x0][0x164], R58, 0x5, P4 ;  /* 0x000059003f157a11 */ /* 0x000fe400020f2c3a */
[----:B------:R-:W-:-:S03]  /*2430*/  LEA R58, P4, R59, c[0x0][0x160], 0x5 ;  /* 0x000058003b3a7a11 */ /* 0x000fc600078828ff */
[----:B------:R-:W-:Y:S01]  /*2440*/  IMAD.WIDE R20, R67, 0x4, R20 ;  /* 0x0000000443147825 */ /* 0x000fe200078e0214 */
[----:B------:R-:W-:Y:S01]  /*2450*/  LEA.HI.X R59, R59, c[0x0][0x164], R54, 0x5, P4 ;  /* 0x000059003b3b7a11 */ /* 0x000fe200020f2c36 */
[----:B------:R-:W-:Y:S01]  /*2460*/  BAR.SYNC.DEFER_BLOCKING 0x0 ;  /* 0x0000000000007b1d */ /* 0x000fe20000010000 */
[----:B------:R-:W-:-:S04]  /*2470*/  LEA R54, P4, R57, c[0x0][0x160], 0x5 ;  /* 0x0000580039367a11 */ /* 0x000fc800078828ff */
[----:B------:R-:W-:Y:S02]  /*2480*/  LEA.HI.X R55, R57, c[0x0][0x164], R56, 0x5, P4 ;  /* 0x0000590039377a11 */ /* 0x000fe400020f2c38 */
[----:B------:R-:W-:-:S04]  /*2490*/  LEA R56, P4, R52, c[0x0][0x160], 0x5 ;  /* 0x0000580034387a11 */ /* 0x000fc800078828ff */
[----:B------:R-:W-:Y:S01]  /*24a0*/  LEA.HI.X R57, R52, c[0x0][0x164], R53, 0x5, P4 ;  /* 0x0000590034397a11 */ /* 0x000fe200020f2c35 */
[----:B------:R-:W-:Y:S01]  /*24b0*/  IMAD.WIDE R52, R67, 0x4, R54 ;  /* 0x0000000443347825 */ /* 0x000fe200078e0236 */
[----:B------:R-:W-:-:S03]  /*24c0*/  LEA R60, P4, R50, c[0x0][0x160], 0x5 ;  /* 0x00005800323c7a11 */ /* 0x000fc600078828ff */
[C---:B------:R-:W-:Y:S01]  /*24d0*/  IMAD.WIDE R54, R41.reuse, 0x4, R56 ;  /* 0x0000000429367825 */ /* 0x040fe200078e0238 */
[----:B------:R-:W-:Y:S02]  /*24e0*/  LEA.HI.X R61, R50, c[0x0][0x164], R69, 0x5, P4 ;  /* 0x00005900323d7a11 */ /* 0x000fe400020f2c45 */
[C---:B------:R-:W-:Y:S02]  /*24f0*/  LEA R62, P4, R48.reuse, c[0x0][0x160], 0x5 ;  /* 0x00005800303e7a11 */ /* 0x040fe400078828ff */
[----:B------:R-:W-:Y:S01]  /*2500*/  @!P3 MOV R69, 0x14f00000 ;  /* 0x14f000000045b802 */ /* 0x000fe20000000f00 */
[----:B------:R-:W-:Y:S01]  /*2510*/  IMAD.WIDE R56, R41, 0x4, R60 ;  /* 0x0000000429387825 */ /* 0x000fe200078e023c */
[----:B------:R-:W-:Y:S01]  /*2520*/  LEA.HI.X R63, R48, c[0x0][0x164], R51, 0x5, P4 ;  /* 0x00005900303f7a11 */ /* 0x000fe200020f2c33 */
[----:B------:R-:W-:Y:S01]  /*2530*/  STS.64 [R45.X8], R14 ;  /* 0x0000000e2d007388 */ /* 0x000fe20000008a00 */
[C---:B------:R-:W-:Y:S01]  /*2540*/  LEA R64, P4, R46.reuse, c[0x0][0x160], 0x5 ;  /* 0x000058002e407a11 */ /* 0x040fe200078828ff */
[----:B------:R-:W-:Y:S01]  /*2550*/  IMAD.WIDE R50, R67, 0x4, R58 ;  /* 0x0000000443327825 */ /* 0x000fe200078e023a */
[----:B------:R-:W3:Y:S01]  /*2560*/  @!P3 R2UR UR7, R69 ;  /* 0x000000004507b3c2 */ /* 0x000ee200000e0000 */
[----:B------:R-:W-:Y:S01]  /*2570*/  STS.64 [R38.X8+0x1008], R20 ;  /* 0x0010081426007388 */ /* 0x000fe20000008a00 */
[----:B------:R-:W-:Y:S01]  /*2580*/  LEA.HI.X R65, R46, c[0x0][0x164], R65, 0x5, P4 ;  /* 0x000059002e417a11 */ /* 0x000fe200020f2c41 */
[----:B------:R-:W-:-:S02]  /*2590*/  IMAD.WIDE R58, R41, 0x4, R62 ;  /* 0x00000004293a7825 */ /* 0x000fc400078e023e */
[----:B------:R-:W-:Y:S02]  /*25a0*/  STS.64 [R45.X8+0x2010], R50 ;  /* 0x002010322d007388 */ /* 0x000fe40000008a00 */
[----:B------:R-:W-:Y:S02]  /*25b0*/  IMAD.WIDE R60, R41, 0x4, R64 ;  /* 0x00000004293c7825 */ /* 0x000fe400078e0240 */
[----:B------:R2:W-:Y:S02]  /*25c0*/  STS.64 [R38.X8+0x3018], R52 ;  /* 0x0030183426007388 */ /* 0x0005e40000008a00 */
[----:B------:R-:W-:Y:S02]  /*25d0*/  @!P3 IMAD.MOV.U32 R67, RZ, RZ, 0x14f00000 ;  /* 0x14f00000ff43b424 */ /* 0x000fe400078e00ff */
[----:B------:R1:W-:Y:S01]  /*25e0*/  STS.64 [R45.X8+0x4020], R54 ;  /* 0x004020362d007388 */ /* 0x0003e20000008a00 */
[----:B------:R-:W-:Y:S01]  /*25f0*/  IMAD.MOV.U32 R41, RZ, RZ, RZ ;  /* 0x000000ffff297224 */ /* 0x000fe200078e00ff */
[----:B------:R-:W4:Y:S02]  /*2600*/  @!P3 R2UR UR5, R67 ;  /* 0x000000004305b3c2 */ /* 0x000f2400000e0000 */
[----:B------:R-:W-:Y:S04]  /*2610*/  STS.64 [R38.X8+0x5028], R56 ;  /* 0x0050283826007388 */ /* 0x000fe80000008a00 */
[----:B------:R0:W-:Y:S01]  /*2620*/  STS.64 [R45.X8+0x6030], R58 ;  /* 0x0060303a2d007388 */ /* 0x0001e20000008a00 */
[----:B--2---:R-:W-:-:S02]  /*2630*/  @!P3 IMAD.MOV.U32 R52, RZ, RZ, 0x0 ;  /* 0x00000000ff34b424 */ /* 0x004fc400078e00ff */
[----:B------:R-:W-:Y:S01]  /*2640*/  @!P3 IMAD.MOV.U32 R53, RZ, RZ, 0x14f00000 ;  /* 0x14f00000ff35b424 */ /* 0x000fe200078e00ff */
[----:B------:R-:W-:Y:S01]  /*2650*/  STS.64 [R38.X8+0x7038], R60 ;  /* 0x0070383c26007388 */ /* 0x000fe20000008a00 */
[----:B------:R2:W0:Y:S03]  /*2660*/  @!P3 R2UR UR8, R52 ;  /* 0x000000003408b3c2 */ /* 0x00042600000e0000 */
[----:B------:R-:W-:Y:S06]  /*2670*/  BAR.SYNC.DEFER_BLOCKING 0x0 ;  /* 0x0000000000007b1d */ /* 0x000fec0000010000 */
[----:B------:R2:W0:Y:S01]  /*2680*/  @!P3 R2UR UR9, R53 ;  /* 0x000000003509b3c2 */ /* 0x00042200000e0000 */
[----:B------:R-:W4:Y:S04]  /*2690*/  LDS.64 R62, [R11] ;  /* 0x000000000b3e7984 */ /* 0x000f280000000a00 */
[----:B------:R-:W3:Y:S04]  /*26a0*/  LDS.64 R64, [R11+0x200] ;  /* 0x000200000b407984 */ /* 0x000ee80000000a00 */
[----:B------:R-:W3:Y:S04]  /*26b0*/  LDS.64 R14, [R11+0x400] ;  /* 0x000400000b0e7984 */ /* 0x000ee80000000a00 */
[----:B------:R-:W3:Y:S01]  /*26c0*/  LDS.64 R20, [R11+0x600] ;  /* 0x000600000b147984 */ /* 0x000ee20000000a00 */
[----:B-1----:R-:W-:Y:S01]  /*26d0*/  @!P3 IMAD.MOV.U32 R54, RZ, RZ, 0x0 ;  /* 0x00000000ff36b424 */ /* 0x002fe200078e00ff */
[----:B------:R-:W-:Y:S01]  /*26e0*/  @!P3 MOV R55, 0x14f00000 ;  /* 0x14f000000037b802 */ /* 0x000fe20000000f00 */
[----:B------:R-:W-:Y:S01]  /*26f0*/  IMAD.MOV.U32 R42, RZ, RZ, RZ ;  /* 0x000000ffff2a7224 */ /* 0x000fe200078e00ff */
[----:B------:R-:W1:Y:S01]  /*2700*/  LDS.64 R50, [R11+0x800] ;  /* 0x000800000b327984 */ /* 0x000e620000000a00 */
[----:B0-----:R-:W-:Y:S01]  /*2710*/  IMAD.MOV.U32 R45, RZ, RZ, RZ ;  /* 0x000000ffff2d7224 */ /* 0x001fe200078e00ff */
[----:B------:R-:W-:Y:S01]  /*2720*/  @!P3 MOV R57, 0x14f00000 ;  /* 0x14f000000039b802 */ /* 0x000fe20000000f00 */
[----:B------:R-:W-:Y:S01]  /*2730*/  @!P3 IMAD.MOV.U32 R56, RZ, RZ, 0x0 ;  /* 0x00000000ff38b424 */ /* 0x000fe200078e00ff */
[----:B--2---:R-:W0:Y:S04]  /*2740*/  LDS.64 R52, [R11+0xa00] ;  /* 0x000a00000b347984 */ /* 0x004e280000000a00 */
[----:B----4-:R-:W2:Y:S04]  /*2750*/  @!P3 LDG.E.EL R13, desc[UR4][R62.64] ;  /* 0x000000043e0db981 */ /* 0x010ea8200c2e1900 */
[----:B---3--:R-:W3:Y:S01]  /*2760*/  @!P3 LDG.E.EL R41, desc[UR6][R64.64] ;  /* 0x000000064029b981 */ /* 0x008ee2200c2e1900 */
[----:B------:R-:W4:Y:S03]  /*2770*/  @!P3 R2UR UR4, R54 ;  /* 0x000000003604b3c2 */ /* 0x000f2600000e0000 */
[----:B------:R0:W3:Y:S05]  /*2780*/  @!P3 LDG.E.EL R42, desc[UR8][R14.64] ;  /* 0x000000080e2ab981 */ /* 0x0000ea200c2e1900 */
[----:B------:R-:W4:Y:S08]  /*2790*/  @!P3 R2UR UR5, R55 ;  /* 0x000000003705b3c2 */ /* 0x000f3000000e0000 */
[----:B------:R-:W1:Y:S08]  /*27a0*/  @!P3 R2UR UR6, R56 ;  /* 0x000000003806b3c2 */ /* 0x000e7000000e0000 */
[----:B------:R-:W1:Y:S01]  /*27b0*/  @!P3 R2UR UR7, R57 ;  /* 0x000000003907b3c2 */ /* 0x000e6200000e0000 */
[----:B----4-:R4:W3:Y:S01]  /*27c0*/  @!P3 LDG.E.EL R45, desc[UR4][R20.64] ;  /* 0x00000004142db981 */ /* 0x0108e2200c2e1900 */
[----:B------:R-:W-:Y:S01]  /*27d0*/  @P2 IMAD.MOV.U32 R58, RZ, RZ, 0x0 ;  /* 0x00000000ff3a2424 */ /* 0x000fe200078e00ff */
[----:B------:R-:W-:Y:S01]  /*27e0*/  @P2 MOV R59, 0x14f00000 ;  /* 0x14f00000003b2802 */ /* 0x000fe20000000f00 */
[----:B------:R-:W-:-:S04]  /*27f0*/  IMAD.MOV.U32 R46, RZ, RZ, RZ ;  /* 0x000000ffff2e7224 */ /* 0x000fc800078e00ff */
[----:B------:R-:W0:Y:S08]  /*2800*/  @P2 R2UR UR4, R58 ;  /* 0x000000003a0423c2 */ /* 0x000e3000000e0000 */
[----:B------:R-:W0:Y:S01]  /*2810*/  @P2 R2UR UR5, R59 ;  /* 0x000000003b0523c2 */ /* 0x000e2200000e0000 */
[----:B-1----:R1:W3:Y:S01]  /*2820*/  @!P3 LDG.E.EL R46, desc[UR6][R50.64] ;  /* 0x00000006322eb981 */ /* 0x0022e2200c2e1900 */
[----:B------:R-:W-:-:S06]  /*2830*/  IMAD.MOV.U32 R48, RZ, RZ, RZ ;  /* 0x000000ffff307224 */ /* 0x000fcc00078e00ff */
[----:B0-----:R-:W3:Y:S01]  /*2840*/  @P2 LDG.E.EL R48, desc[UR4][R52.64] ;  /* 0x0000000434302981 */ /* 0x001ee2200c2e1900 */
[----:B-----5:R-:W-:Y:S01]  /*2850*/  I2F.S64 R24, R24 ;  /* 0x0000001800187312 */ /* 0x020fe20000301400 */
[----:B------:R-:W-:-:S07]  /*2860*/  SHF.L.U32 R11, R38, 0x4, RZ ;  /* 0x00000004260b7819 */ /* 0x000fce00000006ff */
[----:B------:R-:W-:Y:S08]  /*2870*/  I2F.S64 R32, R32 ;  /* 0x0000002000207312 */ /* 0x000ff00000301400 */
[----:B------:R-:W0:Y:S08]  /*2880*/  I2F.S64 R26, R26 ;  /* 0x0000001a001a7312 */ /* 0x000e300000301400 */
[----:B------:R-:W0:Y:S08]  /*2890*/  I2F.S64 R34, R34 ;  /* 0x0000002200227312 */ /* 0x000e300000301400 */
[----:B------:R-:W-:Y:S08]  /*28a0*/  I2F.S64 R16, R16 ;  /* 0x0000001000107312 */ /* 0x000ff00000301400 */
[----:B------:R-:W-:Y:S08]  /*28b0*/  I2F.S64 R18, R18 ;  /* 0x0000001200127312 */ /* 0x000ff00000301400 */
[----:B------:R-:W1:Y:S08]  /*28c0*/  I2F.S64 R30, R30 ;  /* 0x0000001e001e7312 */ /* 0x000e700000301400 */
[----:B------:R-:W4:Y:S01]  /*28d0*/  I2F.S64 R28, R28 ;  /* 0x0000001c001c7312 */ /* 0x000f220000301400 */
[----:B------:R-:W-:-:S02]  /*28e0*/  LOP3.LUT R10, R10, 0x30, RZ, 0xc0, !PT ;  /* 0x000000300a0a7812 */ /* 0x000fc400078ec0ff */
[----:B------:R-:W-:Y:S01]  /*28f0*/  LOP3.LUT R11, R11, 0x1ff0, RZ, 0xc0, !PT ;  /* 0x00001ff00b0b7812 */ /* 0x000fe200078ec0ff */
[----:B0-----:R-:W-:Y:S01]  /*2900*/  FADD R26, -R26, 1 ;  /* 0x3f8000001a1a7421 */ /* 0x001fe20000000100 */
[----:B------:R-:W-:Y:S01]  /*2910*/  FADD R32, -R32, 1 ;  /* 0x3f80000020207421 */ /* 0x000fe20000000100 */
[----:B------:R-:W-:Y:S02]  /*2920*/  FADD R24, -R24, 1 ;  /* 0x3f80000018187421 */ /* 0x000fe40000000100 */
[----:B-1----:R-:W-:Y:S01]  /*2930*/  IMAD.IADD R51, R10, 0x1, R11 ;  /* 0x000000010a337824 */ /* 0x002fe200078e020b */
[----:B------:R-:W-:Y:S01]  /*2940*/  FADD R10, -R34, 1 ;  /* 0x3f800000220a7421 */ /* 0x000fe20000000100 */
[----:B------:R-:W-:Y:S01]  /*2950*/  FADD R25, -R30, 1 ;  /* 0x3f8000001e197421 */ /* 0x000fe20000000100 */
[----:B------:R-:W-:Y:S01]  /*2960*/  FADD R27, -R18, 1 ;  /* 0x3f800000121b7421 */ /* 0x000fe20000000100 */
[----:B------:R-:W-:Y:S01]  /*2970*/  FADD R11, -R16, 1 ;  /* 0x3f800000100b7421 */ /* 0x000fe20000000100 */
[----:B------:R-:W-:Y:S01]  /*2980*/  FMUL R18, R24, -3.40282346638528859812e+38 ;  /* 0xff7fffff18127820 */ /* 0x000fe20000400000 */
[----:B----4-:R-:W-:Y:S01]  /*2990*/  FADD R28, -R28, 1 ;  /* 0x3f8000001c1c7421 */ /* 0x010fe20000000100 */
[----:B------:R-:W-:Y:S01]  /*29a0*/  FMUL R16, R32, -3.40282346638528859812e+38 ;  /* 0xff7fffff20107820 */ /* 0x000fe20000400000 */
[----:B------:R-:W-:Y:S01]  /*29b0*/  FMUL R19, R26, -3.40282346638528859812e+38 ;  /* 0xff7fffff1a137820 */ /* 0x000fe20000400000 */
[----:B------:R-:W-:Y:S01]  /*29c0*/  FMUL R17, R10, -3.40282346638528859812e+38 ;  /* 0xff7fffff0a117820 */ /* 0x000fe20000400000 */
[----:B------:R-:W-:Y:S01]  /*29d0*/  BAR.SYNC.DEFER_BLOCKING 0x0 ;  /* 0x0000000000007b1d */ /* 0x000fe20000010000 */
[----:B------:R-:W-:Y:S01]  /*29e0*/  FMUL R26, R11, -3.40282346638528859812e+38 ;  /* 0xff7fffff0b1a7820 */ /* 0x000fe20000400000 */
[----:B------:R-:W-:Y:S01]  /*29f0*/  FMUL R24, R28, -3.40282346638528859812e+38 ;  /* 0xff7fffff1c187820 */ /* 0x000fe20000400000 */
[----:B------:R-:W-:Y:S01]  /*2a00*/  FMUL R27, R27, -3.40282346638528859812e+38 ;  /* 0xff7fffff1b1b7820 */ /* 0x000fe20000400000 */
[----:B------:R-:W-:-:S02]  /*2a10*/  FMUL R25, R25, -3.40282346638528859812e+38 ;  /* 0xff7fffff19197820 */ /* 0x000fc40000400000 */
[----:B------:R-:W-:Y:S04]  /*2a20*/  STS.128 [R51], R16 ;  /* 0x0000001033007388 */ /* 0x000fe80000000c00 */
[----:B------:R-:W-:Y:S04]  /*2a30*/  STS.128 [R44], R24 ;  /* 0x000000182c007388 */ /* 0x000fe80000000c00 */
[----:B------:R-:W-:Y:S06]  /*2a40*/  BAR.SYNC.DEFER_BLOCKING 0x0 ;  /* 0x0000000000007b1d */ /* 0x000fec0000010000 */
[----:B------:R-:W2:Y:S04]  /*2a50*/  LDS R10, [R12] ;  /* 0x000000000c0a7984 */ /* 0x000ea80000000800 */
[----:B------:R-:W3:Y:S04]  /*2a60*/  LDS R14, [R12+0x100] ;  /* 0x000100000c0e7984 */ /* 0x000ee80000000800 */
[----:B------:R-:W0:Y:S04]  /*2a70*/  LDS R11, [R12+0x200] ;  /* 0x000200000c0b7984 */ /* 0x000e280000000800 */
[----:B------:R-:W1:Y:S01]  /*2a80*/  LDS R20, [R12+0x300] ;  /* 0x000300000c147984 */ /* 0x000e620000000800 */
[----:B--2---:R-:W-:Y:S01]  /*2a90*/  FADD R29, R10, R13 ;  /* 0x0000000d0a1d7221 */ /* 0x004fe20000000000 */
[----:B---3--:R-:W-:-:S03]  /*2aa0*/  FADD R14, R14, R41 ;  /* 0x000000290e0e7221 */ /* 0x008fc60000000000 */
[----:B------:R-:W-:Y:S01]  /*2ab0*/  FADD R33, R8, R29 ;  /* 0x0000001d08217221 */ /* 0x000fe20000000000 */
[----:B------:R-:W-:-:S04]  /*2ac0*/  FADD R32, R9, R14 ;  /* 0x0000000e09207221 */ /* 0x000fc80000000000 */
[----:B------:R-:W-:Y:S01]  /*2ad0*/  FSEL R13, R33, -INF , !P3 ;  /* 0xff800000210d7808 */ /* 0x000fe20005800000 */
[----:B------:R-:W2:Y:S01]  /*2ae0*/  LDS R9, [R12+0x400] ;  /* 0x000400000c097984 */ /* 0x000ea20000000800 */
[----:B------:R-:W-:Y:S01]  /*2af0*/  FSEL R18, R32, -INF , !P3 ;  /* 0xff80000020127808 */ /* 0x000fe20005800000 */
[----:B0-----:R-:W-:-:S03]  /*2b00*/  FADD R42, R11, R42 ;  /* 0x0000002a0b2a7221 */ /* 0x001fc60000000000 */
[-C--:B------:R-:W-:Y:S01]  /*2b10*/  FSETP.GT.AND P4, PT, R13, R18.reuse, PT ;  /* 0x000000120d00720b */ /* 0x080fe20003f84000 */
[----:B------:R-:W-:Y:S01]  /*2b20*/  FADD R31, R7, R42 ;  /* 0x0000002a071f7221 */ /* 0x000fe20000000000 */
[C---:B------:R-:W-:Y:S01]  /*2b30*/  FSETP.NAN.AND P5, PT, R13.reuse, R13, PT ;  /* 0x0000000d0d00720b */ /* 0x040fe20003fa8000 */
[----:B------:R-:W0:Y:S01]  /*2b40*/  LDS R7, [R12+0x500] ;  /* 0x000500000c077984 */ /* 0x000e220000000800 */
[----:B------:R-:W-:Y:S02]  /*2b50*/  FSEL R8, R13, R18, P4 ;  /* 0x000000120d087208 */ /* 0x000fe40002000000 */
[----:B------:R-:W-:Y:S02]  /*2b60*/  FSEL R19, R31, -INF , !P3 ;  /* 0xff8000001f137808 */ /* 0x000fe40005800000 */
[----:B------:R-:W-:-:S04]  /*2b70*/  FSEL R8, R13, R8, P5 ;  /* 0x000000080d087208 */ /* 0x000fc80002800000 */
[C---:B------:R-:W-:Y:S02]  /*2b80*/  FSETP.GT.AND P4, PT, R8.reuse, R19, PT ;  /* 0x000000130800720b */ /* 0x040fe40003f84000 */
[----:B------:R-:W-:Y:S01]  /*2b90*/  FSETP.NAN.AND P5, PT, R8, R8, PT ;  /* 0x000000080800720b */ /* 0x000fe20003fa8000 */
[----:B-1----:R-:W-:-:S04]  /*2ba0*/  FADD R45, R20, R45 ;  /* 0x0000002d142d7221 */ /* 0x002fc80000000000 */
[----:B------:R-:W-:-:S06]  /*2bb0*/  FADD R30, R6, R45 ;  /* 0x0000002d061e7221 */ /* 0x000fcc0000000000 */
[----:B------:R-:W-:Y:S02]  /*2bc0*/  @!P4 FSEL R8, R8, R19, P5 ;  /* 0x000000130808c208 */ /* 0x000fe40002800000 */
[----:B------:R-:W-:-:S04]  /*2bd0*/  FSEL R20, R30, -INF , !P3 ;  /* 0xff8000001e147808 */ /* 0x000fc80005800000 */
[C---:B------:R-:W-:Y:S02]  /*2be0*/  FSETP.GT.AND P4, PT, R8.reuse, R20, PT ;  /* 0x000000140800720b */ /* 0x040fe40003f84000 */
[----:B------:R-:W-:Y:S01]  /*2bf0*/  FSETP.NAN.AND P5, PT, R8, R8, PT ;  /* 0x000000080800720b */ /* 0x000fe20003fa8000 */
[----:B--2---:R-:W-:-:S04]  /*2c00*/  FADD R16, R9, R46 ;  /* 0x0000002e09107221 */ /* 0x004fc80000000000 */
[----:B------:R-:W-:-:S06]  /*2c10*/  FADD R26, R5, R16 ;  /* 0x00000010051a7221 */ /* 0x000fcc0000000000 */
[----:B------:R-:W-:Y:S02]  /*2c20*/  @!P4 FSEL R8, R8, R20, P5 ;  /* 0x000000140808c208 */ /* 0x000fe40002800000 */
[----:B------:R-:W-:-:S03]  /*2c30*/  FSEL R21, R26, -INF , !P3 ;  /* 0xff8000001a157808 */ /* 0x000fc60005800000 */
[----:B------:R-:W-:-:S05]  /*2c40*/  IMAD.MOV.U32 R46, RZ, RZ, R8 ;  /* 0x000000ffff2e7224 */ /* 0x000fca00078e0008 */
[C---:B------:R-:W-:Y:S01]  /*2c50*/  FSETP.GT.AND P4, PT, R46.reuse, R21, PT ;  /* 0x000000152e00720b */ /* 0x040fe20003f84000 */
[----:B0-----:R-:W-:Y:S01]  /*2c60*/  FADD R35, R7, R48 ;  /* 0x0000003007237221 */ /* 0x001fe20000000000 */
[----:B------:R-:W-:-:S03]  /*2c70*/  FSETP.NAN.AND P5, PT, R46, R46, PT ;  /* 0x0000002e2e00720b */ /* 0x000fc60003fa8000 */
[----:B------:R-:W-:-:S05]  /*2c80*/  FADD R28, R4, R35 ;  /* 0x00000023041c7221 */ /* 0x000fca0000000000 */
[----:B------:R-:W-:-:S03]  /*2c90*/  FSEL R25, R28, -INF , P2 ;  /* 0xff8000001c197808 */ /* 0x000fc60001000000 */
[----:B------:R-:W-:-:S04]  /*2ca0*/  @!P4 FSEL R46, R46, R21, P5 ;  /* 0x000000152e2ec208 */ /* 0x000fc80002800000 */
[C---:B------:R-:W-:Y:S02]  /*2cb0*/  FSETP.GT.AND P4, PT, R46.reuse, R25, PT ;  /* 0x000000192e00720b */ /* 0x040fe40003f84000 */
[----:B------:R-:W-:-:S11]  /*2cc0*/  FSETP.NAN.AND P5, PT, R46, R46, PT ;  /* 0x0000002e2e00720b */ /* 0x000fd60003fa8000 */
[----:B------:R-:W-:-:S05]  /*2cd0*/  @!P4 FSEL R46, R46, R25, P5 ;  /* 0x000000192e2ec208 */ /* 0x000fca0002800000 */
[----:B------:R-:W0:Y:S01]  /*2ce0*/  SHFL.BFLY PT, R5, R46, 0x10, 0x1f ;  /* 0x0e001f002e057f89 */ /* 0x000e2200000e0000 */
[C---:B------:R-:W-:Y:S02]  /*2cf0*/  FSETP.NAN.AND P5, PT, R46.reuse, R46, PT ;  /* 0x0000002e2e00720b */ /* 0x040fe40003fa8000 */
[----:B0-----:R-:W-:-:S11]  /*2d00*/  FSETP.GT.AND P4, PT, R46, R5, PT ;  /* 0x000000052e00720b */ /* 0x001fd60003f84000 */
[----:B------:R-:W-:-:S05]  /*2d10*/  @!P5 FSEL R46, R46, R5, P4 ;  /* 0x000000052e2ed208 */ /* 0x000fca0002000000 */
[----:B------:R-:W0:Y:S01]  /*2d20*/  SHFL.BFLY PT, R5, R46, 0x8, 0x1f ;  /* 0x0d001f002e057f89 */ /* 0x000e2200000e0000 */
[C---:B------:R-:W-:Y:S02]  /*2d30*/  FSETP.NAN.AND P5, PT, R46.reuse, R46, PT ;  /* 0x0000002e2e00720b */ /* 0x040fe40003fa8000 */
[----:B------:R-:W-:Y:S02]  /*2d40*/  FSETP.NEU.AND P6, PT, R33, -INF , PT ;  /* 0xff8000002100780b */ /* 0x000fe40003fcd000 */
[----:B0-----:R-:W-:Y:S02]  /*2d50*/  FSETP.GT.AND P4, PT, R46, R5, PT ;  /* 0x000000052e00720b */ /* 0x001fe40003f84000 */
[----:B------:R-:W-:Y:S02]  /*2d60*/  P2R R50, PR, RZ, 0x8 ;  /* 0x00000008ff327803 */ /* 0x000fe40000000000 */
[----:B------:R-:W-:-:S09]  /*2d70*/  FSETP.NEU.AND P3, PT, R31, -INF , PT ;  /* 0xff8000001f00780b */ /* 0x000fd20003f6d000 */
[----:B------:R-:W-:Y:S02]  /*2d80*/  @!P4 SEL R46, R46, R5, P5 ;  /* 0x000000052e2ec207 */ /* 0x000fe40002800000 */
[----:B------:R-:W-:Y:S02]  /*2d90*/  FSETP.NEU.AND P4, PT, R32, -INF , PT ;  /* 0xff8000002000780b */ /* 0x000fe40003f8d000 */
[----:B------:R-:W-:Y:S02]  /*2da0*/  SEL R5, RZ, 0x1, !P6 ;  /* 0x00000001ff057807 */ /* 0x000fe40007000000 */
[----:B------:R-:W-:Y:S02]  /*2db0*/  SEL R6, RZ, 0x1fffe, !P4 ;  /* 0x0001fffeff067807 */ /* 0x000fe40006000000 */
[----:B------:R-:W-:Y:S02]  /*2dc0*/  FSETP.NEU.AND P5, PT, R30, -INF , PT ;  /* 0xff8000001e00780b */ /* 0x000fe40003fad000 */
[----:B------:R-:W-:-:S02]  /*2dd0*/  IADD3 R6, R5, R6, RZ ;  /* 0x0000000605067210 */ /* 0x000fc40007ffe0ff */
[----:B------:R-:W-:Y:S02]  /*2de0*/  SEL R4, RZ, 0x4, !P3 ;  /* 0x00000004ff047807 */ /* 0x000fe40005800000 */
[----:B------:R-:W-:Y:S02]  /*2df0*/  SEL R5, RZ, 0x7fff8, !P5 ;  /* 0x0007fff8ff057807 */ /* 0x000fe40006800000 */
[----:B------:R-:W-:-:S04]  /*2e00*/  LOP3.LUT R6, R6, 0x3, RZ, 0xc0, !PT ;  /* 0x0000000306067812 */ /* 0x000fc800078ec0ff */
[----:B------:R-:W-:Y:S02]  /*2e10*/  IADD3 R4, R6, R5, R4 ;  /* 0x0000000506047210 */ /* 0x000fe40007ffe004 */
[----:B------:R-:W-:Y:S01]  /*2e20*/  P2R R53, PR, RZ, 0x20 ;  /* 0x00000020ff357803 */ /* 0x000fe20000000000 */
[----:B------:R-:W0:Y:S01]  /*2e30*/  LDS R5, [R12+0x700] ;  /* 0x000700000c057984 */ /* 0x000e220000000800 */
[----:B------:R-:W-:-:S03]  /*2e40*/  LOP3.LUT P5, RZ, R4, 0xf, RZ, 0xc0, !PT ;  /* 0x0000000f04ff7812 */ /* 0x000fc600078ac0ff */
[----:B------:R-:W1:Y:S04]  /*2e50*/  LDS R4, [R12+0x600] ;  /* 0x000600000c047984 */ /* 0x000e680000000800 */
[----:B------:R-:W-:Y:S01]  /*2e60*/  BAR.SYNC.DEFER_BLOCKING 0x0 ;  /* 0x0000000000007b1d */ /* 0x000fe20000010000 */
[----:B------:R-:W-:Y:S02]  /*2e70*/  FSETP.NEU.OR P5, PT, R26, -INF , P5 ;  /* 0xff8000001a00780b */ /* 0x000fe40002fad400 */
[----:B------:R-:W-:Y:S02]  /*2e80*/  P2R R48, PR, RZ, 0x40 ;  /* 0x00000040ff307803 */ /* 0x000fe40000000000 */
[----:B------:R-:W-:Y:S02]  /*2e90*/  ISETP.LT.AND P5, PT, R43, 0x2880, P5 ;  /* 0x000028802b00780c */ /* 0x000fe40002fa1270 */
[----:B------:R-:W-:-:S04]  /*2ea0*/  FSETP.NEU.AND P6, PT, R28, -INF , P2 ;  /* 0xff8000001c00780b */ /* 0x000fc800017cd000 */
[----:B------:R-:W-:-:S04]  /*2eb0*/  PLOP3.LUT P5, PT, P5, P6, PT, 0xa8, 0x0 ;  /* 0x000000000000781c */ /* 0x000fc80002fad570 */
[----:B------:R-:W-:-:S05]  /*2ec0*/  SEL R8, RZ, 0x1, !P5 ;  /* 0x00000001ff087807 */ /* 0x000fca0006800000 */
[----:B------:R-:W2:Y:S04]  /*2ed0*/  SHFL.BFLY PT, R9, R8, 0x10, 0x1f ;  /* 0x0e001f0008097f89 */ /* 0x000ea800000e0000 */
[----:B------:R-:W-:Y:S01]  /*2ee0*/  STS [R12], R29 ;  /* 0x0000001d0c007388 */ /* 0x000fe20000000800 */
[----:B0-----:R-:W-:Y:S01]  /*2ef0*/  FADD R17, RZ, R5 ;  /* 0x00000005ff117221 */ /* 0x001fe20000000000 */
[----:B-1----:R-:W-:Y:S02]  /*2f00*/  FADD R15, RZ, R4 ;  /* 0x00000004ff0f7221 */ /* 0x002fe40000000000 */
[----:B------:R0:W-:Y:S04]  /*2f10*/  STS [R12+0x100], R14 ;  /* 0x0001000e0c007388 */ /* 0x0001e80000000800 */
[----:B------:R-:W-:Y:S04]  /*2f20*/  STS [R12+0x200], R42 ;  /* 0x0002002a0c007388 */ /* 0x000fe80000000800 */
[----:B------:R-:W-:Y:S04]  /*2f30*/  STS [R12+0x300], R45 ;  /* 0x0003002d0c007388 */ /* 0x000fe80000000800 */
[----:B------:R-:W-:Y:S04]  /*2f40*/  STS [R12+0x600], R15 ;  /* 0x0006000f0c007388 */ /* 0x000fe80000000800 */
[----:B------:R-:W-:Y:S04]  /*2f50*/  STS [R12+0x700], R17 ;  /* 0x000700110c007388 */ /* 0x000fe80000000800 */
[----:B------:R1:W-:Y:S04]  /*2f60*/  STS [R12+0x400], R16 ;  /* 0x000400100c007388 */ /* 0x0003e80000000800 */
[----:B------:R-:W-:Y:S04]  /*2f70*/  STS [R12+0x500], R35 ;  /* 0x000500230c007388 */ /* 0x000fe80000000800 */
[----:B------:R-:W-:Y:S01]  /*2f80*/  BAR.SYNC.DEFER_BLOCKING 0x0 ;  /* 0x0000000000007b1d */ /* 0x000fe20000010000 */
[----:B--2---:R-:W-:Y:S01]  /*2f90*/  LOP3.LUT R34, R9, R8, RZ, 0xfc, !PT ;  /* 0x0000000809227212 */ /* 0x004fe200078efcff */
[----:B------:R-:W-:-:S04]  /*2fa0*/  IMAD.SHL.U32 R24, R38, 0x4, RZ ;  /* 0x0000000426187824 */ /* 0x000fc800078e00ff */
[----:B------:R-:W2:Y:S04]  /*2fb0*/  LDS.128 R4, [R51] ;  /* 0x0000000033047984 */ /* 0x000ea80000000c00 */
[----:B------:R-:W3:Y:S01]  /*2fc0*/  LDS.128 R8, [R44] ;  /* 0x000000002c087984 */ /* 0x000ee20000000c00 */
[----:B------:R-:W-:Y:S02]  /*2fd0*/  LOP3.LUT R24, R24, 0x1fc, RZ, 0xc0, !PT ;  /* 0x000001fc18187812 */ /* 0x000fe400078ec0ff */
[----:B0-----:R-:W-:-:S03]  /*2fe0*/  LOP3.LUT R14, R34, 0xff, RZ, 0xc0, !PT ;  /* 0x000000ff220e7812 */ /* 0x001fc600078ec0ff */
[--C-:B------:R-:W-:Y:S02]  /*2ff0*/  IMAD R29, R47, 0x144, R24.reuse ;  /* 0x000001442f1d7824 */ /* 0x100fe400078e0218 */
[----:B------:R-:W-:Y:S01]  /*3000*/  IMAD R27, R49, 0x144, R24 ;  /* 0x00000144311b7824 */ /* 0x000fe200078e0218 */
[----:B------:R0:W4:Y:S01]  /*3010*/  SHFL.BFLY PT, R41, R14, 0x8, 0x1f ;  /* 0x0d001f000e297f89 */ /* 0x00012200000e0000 */
[----:B------:R-:W-:Y:S02]  /*3020*/  IMAD.MOV.U32 R24, RZ, RZ, 0x4 ;  /* 0x00000004ff187424 */ /* 0x000fe400078e00ff */
[----:B------:R-:W-:Y:S02]  /*3030*/  IMAD R29, R0, 0x19a20, R29 ;  /* 0x00019a20001d7824 */ /* 0x000fe400078e021d */
[----:B------:R-:W-:Y:S02]  /*3040*/  IMAD R27, R2, 0x19a20, R27 ;  /* 0x00019a20021b7824 */ /* 0x000fe400078e021b */
[----:B-1----:R-:W-:Y:S01]  /*3050*/  IMAD.WIDE R16, R29, R24, c[0x0][0x178] ;  /* 0x00005e001d107625 */ /* 0x002fe200078e0218 */
[----:B------:R-:W-:-:S03]  /*3060*/  ULDC.64 UR4, c[0x0][0x118] ;  /* 0x0000460000047ab9 */ /* 0x000fc60000000a00 */
[----:B0-----:R-:W-:Y:S01]  /*3070*/  IMAD.WIDE R14, R27, R24, c[0x0][0x178] ;  /* 0x00005e001b0e7625 */ /* 0x001fe200078e0218 */
[----:B------:R-:W-:Y:S01]  /*3080*/  LOP3.LUT P5, RZ, R38, 0x18, RZ, 0xc0, !PT ;  /* 0x0000001826ff7812 */ /* 0x000fe200078ac0ff */
[----:B--2---:R-:W-:Y:S04]  /*3090*/  @P1 STG.E.128 [R16.64], R4 ;  /* 0x0000000410001986 */ /* 0x004fe8000c101d04 */
[----:B---3--:R-:W-:Y:S01]  /*30a0*/  @P0 STG.E.128 [R14.64], R8 ;  /* 0x000000080e000986 */ /* 0x008fe2000c101d04 */
[----:B----4-:R-:W-:Y:S02]  /*30b0*/  LOP3.LUT R41, R34, R41, RZ, 0xfc, !PT ;  /* 0x0000002922297212 */ /* 0x010fe400078efcff */
[----:B------:R-:W-:Y:S02]  /*30c0*/  SHF.R.U32.HI R35, RZ, 0x5, R38 ;  /* 0x00000005ff237819 */ /* 0x000fe40000011626 */
[----:B------:R-:W-:-:S02]  /*30d0*/  SHF.L.U32 R42, R3, 0x4, RZ ;  /* 0x00000004032a7819 */ /* 0x000fc400000006ff */
[----:B------:R-:W-:Y:S02]  /*30e0*/  PRMT R41, R41, 0x8880, RZ ;  /* 0x0000888029297816 */ /* 0x000fe400000000ff */
[----:B------:R-:W-:Y:S02]  /*30f0*/  LOP3.LUT R34, R42, 0xf, R35, 0xf8, !PT ;  /* 0x0000000f2a227812 */ /* 0x000fe400078ef823 */
[----:B------:R-:W-:Y:S01]  /*3100*/  PRMT R35, R41, 0x7710, RZ ;  /* 0x0000771029237816 */ /* 0x000fe200000000ff */
[----:B------:R-:W-:Y:S01]  /*3110*/  BAR.SYNC.DEFER_BLOCKING 0x0 ;  /* 0x0000000000007b1d */ /* 0x000fe20000010000 */
[----:B------:R-:W-:-:S05]  /*3120*/  ISETP.GE.U32.AND P6, PT, R38, 0x80, PT ;  /* 0x000000802600780c */ /* 0x000fca0003fc6070 */
[----:B------:R-:W-:Y:S04]  /*3130*/  @!P5 STS.U8 [R34], R35 ;  /* 0x000000232200d388 */ /* 0x000fe80000000000 */
[----:B------:R-:W-:Y:S06]  /*3140*/  BAR.SYNC.DEFER_BLOCKING 0x0 ;  /* 0x0000000000007b1d */ /* 0x000fec0000010000 */
[----:B------:R-:W0:Y:S04]  /*3150*/  @!P6 LDS.U8 R2, [R38] ;  /* 0x000000002602e984 */ /* 0x000e280000000000 */
[----:B0-----:R-:W0:Y:S02]  /*3160*/  SHFL.BFLY PT, R5, R2, 0x8, 0x1f ;  /* 0x0d001f0002057f89 */ /* 0x001e2400000e0000 */
[----:B0-----:R-:W-:-:S04]  /*3170*/  LOP3.LUT R5, R2, R5, RZ, 0xfc, !PT ;  /* 0x0000000502057212 */ /* 0x001fc800078efcff */
[----:B------:R-:W-:-:S06]  /*3180*/  LOP3.LUT R4, R5, 0xff, RZ, 0xc0, !PT ;  /* 0x000000ff05047812 */ /* 0x000fcc00078ec0ff */
[----:B------:R-:W0:Y:S02]  /*3190*/  SHFL.BFLY PT, R4, R4, 0x4, 0x1f ;  /* 0x0c801f0004047f89 */ /* 0x000e2400000e0000 */
[----:B0-----:R-:W-:-:S04]  /*31a0*/  LOP3.LUT R5, R5, R4, RZ, 0xfc, !PT ;  /* 0x0000000405057212 */ /* 0x001fc800078efcff */
[----:B------:R-:W-:-:S05]  /*31b0*/  LOP3.LUT R7, R5, 0xff, RZ, 0xc0, !PT ;  /* 0x000000ff05077812 */ /* 0x000fca00078ec0ff */
[----:B------:R-:W0:Y:S02]  /*31c0*/  SHFL.BFLY PT, R6, R7, 0x2, 0x1f ;  /* 0x0c401f0007067f89 */ /* 0x000e2400000e0000 */
[----:B0-----:R-:W-:-:S04]  /*31d0*/  LOP3.LUT R6, R5, R6, RZ, 0xfc, !PT ;  /* 0x0000000605067212 */ /* 0x001fc800078efcff */
[----:B------:R-:W-:-:S05]  /*31e0*/  LOP3.LUT R8, R6, 0xff, RZ, 0xc0, !PT ;  /* 0x000000ff06087812 */ /* 0x000fca00078ec0ff */
[----:B------:R-:W0:Y:S01]  /*31f0*/  SHFL.BFLY PT, R5, R8, 0x1, 0x1f ;  /* 0x0c201f0008057f89 */ /* 0x000e2200000e0000 */
[----:B------:R-:W-:Y:S02]  /*3200*/  P2R R52, PR, RZ, 0x10 ;  /* 0x00000010ff347803 */ /* 0x000fe40000000000 */
[----:B------:R-:W-:Y:S02]  /*3210*/  LOP3.LUT P4, RZ, R38, 0x38f, RZ, 0xc0, !PT ;  /* 0x0000038f26ff7812 */ /* 0x000fe4000788c0ff */
[----:B0-----:R-:W-:-:S04]  /*3220*/  LOP3.LUT R5, R6, R5, RZ, 0xfc, !PT ;  /* 0x0000000506057212 */ /* 0x001fc800078efcff */
[----:B------:R-:W-:-:S04]  /*3230*/  PRMT R5, R5, 0x8880, RZ ;  /* 0x0000888005057816 */ /* 0x000fc800000000ff */
[----:B------:R-:W-:-:S05]  /*3240*/  PRMT R9, R5, 0x7710, RZ ;  /* 0x0000771005097816 */ /* 0x000fca00000000ff */
[----:B------:R-:W-:Y:S04]  /*3250*/  @!P4 STS.U8 [R38], R9 ;  /* 0x000000092600c388 */ /* 0x000fe80000000000 */
[----:B------:R-:W-:Y:S01]  /*3260*/  BAR.SYNC.DEFER_BLOCKING 0x0 ;  /* 0x0000000000007b1d */ /* 0x000fe20000010000 */
[----:B------:R-:W-:-:S05]  /*3270*/  IMAD R6, R34, 0x3, R34 ;  /* 0x0000000322067824 */ /* 0x000fca00078e0222 */
[----:B------:R-:W-:Y:S04]  /*3280*/  LDS.U8 R4, [R3.X16] ;  /* 0x0000000003047984 */ /* 0x000fe8000000c000 */
[----:B------:R-:W-:Y:S01]  /*3290*/  BAR.SYNC.DEFER_BLOCKING 0x0 ;  /* 0x0000000000007b1d */ /* 0x000fe20000010000 */
[----:B------:R-:W-:-:S05]  /*32a0*/  IMAD R5, R38, 0x3, R38 ;  /* 0x0000000326057824 */ /* 0x000fca00078e0226 */
[----:B------:R-:W-:Y:S04]  /*32b0*/  @!P5 STS [R6], R46 ;  /* 0x0000002e0600d388 */ /* 0x000fe80000000800 */
[----:B------:R-:W-:Y:S06]  /*32c0*/  BAR.SYNC.DEFER_BLOCKING 0x0 ;  /* 0x0000000000007b1d */ /* 0x000fec0000010000 */
[----:B------:R-:W0:Y:S01]  /*32d0*/  @!P6 LDS R0, [R5] ;  /* 0x000000000500e984 */ /* 0x000e220000000800 */
[----:B------:R-:W-:-:S03]  /*32e0*/  ISETP.NE.AND P4, PT, R52, RZ, PT ;  /* 0x000000ff3400720c */ /* 0x000fc60003f85270 */
[----:B0-----:R-:W0:Y:S02]  /*32f0*/  SHFL.BFLY PT, R7, R0, 0x8, 0x1f ;  /* 0x0d001f0000077f89 */ /* 0x001e2400000e0000 */
[----:B0-----:R-:W-:-:S04]  /*3300*/  FSETP.GT.AND P5, PT, R0, R7, PT ;  /* 0x000000070000720b */ /* 0x001fc80003fa4000 */
[C---:B------:R-:W-:Y:S02]  /*3310*/  FSEL R7, R0.reuse, R7, P5 ;  /* 0x0000000700077208 */ /* 0x040fe40002800000 */
[----:B------:R-:W-:-:S04]  /*3320*/  FSETP.NAN.AND P5, PT, R0, R0, PT ;  /* 0x000000000000720b */ /* 0x000fc80003fa8000 */
[----:B------:R-:W-:-:S05]  /*3330*/  FSEL R52, R0, R7, P5 ;  /* 0x0000000700347208 */ /* 0x000fca0002800000 */
[----:B------:R-:W0:Y:S01]  /*3340*/  SHFL.BFLY PT, R7, R52, 0x4, 0x1f ;  /* 0x0c801f0034077f89 */ /* 0x000e2200000e0000 */
[C---:B------:R-:W-:Y:S02]  /*3350*/  FSETP.NAN.AND P6, PT, R52.reuse, R52, PT ;  /* 0x000000343400720b */ /* 0x040fe40003fc8000 */
[----:B0-----:R-:W-:-:S13]  /*3360*/  FSETP.GT.AND P5, PT, R52, R7, PT ;  /* 0x000000073400720b */ /* 0x001fda0003fa4000 */
[----:B------:R-:W-:-:S05]  /*3370*/  @!P5 FSEL R52, R52, R7, P6 ;  /* 0x000000073434d208 */ /* 0x000fca0003000000 */
[----:B------:R-:W0:Y:S01]  /*3380*/  SHFL.BFLY PT, R7, R52, 0x2, 0x1f ;  /* 0x0c401f0034077f89 */ /* 0x000e2200000e0000 */
[C---:B------:R-:W-:Y:S02]  /*3390*/  FSETP.NAN.AND P6, PT, R52.reuse, R52, PT ;  /* 0x000000343400720b */ /* 0x040fe40003fc8000 */
[----:B0-----:R-:W-:-:S13]  /*33a0*/  FSETP.GT.AND P5, PT, R52, R7, PT ;  /* 0x000000073400720b */ /* 0x001fda0003fa4000 */
[----:B------:R-:W-:-:S05]  /*33b0*/  @!P5 FSEL R52, R52, R7, P6 ;  /* 0x000000073434d208 */ /* 0x000fca0003000000 */
[----:B------:R-:W0:Y:S01]  /*33c0*/  SHFL.BFLY PT, R7, R52, 0x1, 0x1f ;  /* 0x0c201f0034077f89 */ /* 0x000e2200000e0000 */
[C---:B------:R-:W-:Y:S01]  /*33d0*/  FSETP.NAN.AND P6, PT, R52.reuse, R52, PT ;  /* 0x000000343400720b */ /* 0x040fe20003fc8000 */
[----:B------:R-:W-:Y:S01]  /*33e0*/  FADD R0, -R33, -INF ;  /* 0xff80000021007421 */ /* 0x000fe20000000100 */
[----:B0-----:R-:W-:-:S13]  /*33f0*/  FSETP.GT.AND P5, PT, R52, R7, PT ;  /* 0x000000073400720b */ /* 0x001fda0003fa4000 */
[----:B------:R-:W-:Y:S01]  /*3400*/  @!P5 SEL R52, R52, R7, P6 ;  /* 0x000000073434d207 */ /* 0x000fe20003000000 */
[----:B------:R-:W-:-:S05]  /*3410*/  FMUL R7, R0, 1.4426950216293334961 ;  /* 0x3fb8aa3b00077820 */ /* 0x000fca0000400000 */
[----:B------:R-:W-:Y:S01]  /*3420*/  FSETP.GEU.AND P5, PT, R7, -126, PT ;  /* 0xc2fc00000700780b */ /* 0x000fe20003fae000 */
[----:B------:R-:W-:-:S12]  /*3430*/  FADD R33, R33, -R33 ;  /* 0x8000002121217221 */ /* 0x000fd80000000000 */
[----:B------:R-:W-:-:S04]  /*3440*/  @!P5 FMUL R7, R7, 0.5 ;  /* 0x3f0000000707d820 */ /* 0x000fc80000400000 */
[----:B------:R-:W0:Y:S01]  /*3450*/  MUFU.EX2 R9, R7 ;  /* 0x0000000700097308 */ /* 0x000e220000000800 */
[----:B------:R-:W-:Y:S01]  /*3460*/  FMUL R33, R33, 1.4426950216293334961 ;  /* 0x3fb8aa3b21217820 */ /* 0x000fe20000400000 */
[----:B0-----:R-:W-:-:S04]  /*3470*/  @!P5 FMUL R9, R9, R9 ;  /* 0x000000090909d220 */ /* 0x001fc80000400000 */
[----:B------:R-:W-:Y:S01]  /*3480*/  FSETP.GEU.AND P5, PT, R33, -126, PT ;  /* 0xc2fc00002100780b */ /* 0x000fe20003fae000 */
[----:B------:R-:W-:-:S12]  /*3490*/  FADD R2, -R32, -INF ;  /* 0xff80000020027421 */ /* 0x000fd80000000100 */
[----:B------:R-:W-:-:S04]  /*34a0*/  @!P5 FMUL R33, R33, 0.5 ;  /* 0x3f0000002121d820 */ /* 0x000fc80000400000 */
[----:B------:R-:W0:Y:S01]  /*34b0*/  MUFU.EX2 R0, R33 ;  /* 0x0000002100007308 */ /* 0x000e220000000800 */
[----:B------:R-:W-:Y:S01]  /*34c0*/  FMUL R8, R2, 1.4426950216293334961 ;  /* 0x3fb8aa3b02087820 */ /* 0x000fe20000400000 */
[----:B0-----:R-:W-:-:S04]  /*34d0*/  @!P5 FMUL R0, R0, R0 ;  /* 0x000000000000d220 */ /* 0x001fc80000400000 */
        /* <DEDUP_REMOVED lines=46> */
[----:B------:R-:W-:Y:S01]  /*37c0*/  FFMA R10, RZ, R10, R31 ;  /* 0x0000000aff0a7223 */ /* 0x000fe2000000001f */
[----:B------:R-:W-:Y:S01]  /*37d0*/  ISETP.NE.AND P6, PT, R53, RZ, PT ;  /* 0x000000ff3500720c */ /* 0x000fe20003fc5270 */
[----:B------:R-:W-:-:S03]  /*37e0*/  FMUL R30, R2, 1.4426950216293334961 ;  /* 0x3fb8aa3b021e7820 */ /* 0x000fc60000400000 */
[----:B------:R-:W-:Y:S02]  /*37f0*/  FSEL R10, R10, 1, P6 ;  /* 0x3f8000000a0a7808 */ /* 0x000fe40003000000 */
[----:B------:R-:W-:Y:S01]  /*3800*/  LOP3.LUT P6, RZ, R38, 0x38f, RZ, 0xc0, !PT ;  /* 0x0000038f26ff7812 */ /* 0x000fe200078cc0ff */
[----:B0-----:R-:W-:Y:S01]  /*3810*/  @!P5 FMUL R44, R44, R44 ;  /* 0x0000002c2c2cd220 */ /* 0x001fe20000400000 */
[----:B------:R-:W-:-:S11]  /*3820*/  FSETP.GEU.AND P5, PT, R30, -126, PT ;  /* 0xc2fc00001e00780b */ /* 0x000fd60003fae000 */
[----:B------:R-:W-:Y:S02]  /*3830*/  @!P6 STS [R5], R52 ;  /* 0x000000340500e388 */ /* 0x000fe40000000800 */
[----:B------:R-:W-:-:S04]  /*3840*/  @!P5 FMUL R30, R30, 0.5 ;  /* 0x3f0000001e1ed820 */ /* 0x000fc80000400000 */
[----:B------:R-:W0:Y:S01]  /*3850*/  MUFU.EX2 R35, R30 ;  /* 0x0000001e00237308 */ /* 0x000e220000000800 */
[----:B------:R-:W-:Y:S01]  /*3860*/  FADD R2, R28, -R28 ;  /* 0x8000001c1c027221 */ /* 0x000fe20000000000 */
[----:B------:R-:W-:-:S03]  /*3870*/  FFMA R7, RZ, R7, R34 ;  /* 0x00000007ff077223 */ /* 0x000fc60000000022 */
[----:B------:R-:W-:Y:S01]  /*3880*/  FMUL R32, R2, 1.4426950216293334961 ;  /* 0x3fb8aa3b02207820 */ /* 0x000fe20000400000 */
[----:B------:R-:W-:Y:S01]  /*3890*/  IMAD R42, R3, 0x30, R42 ;  /* 0x00000030032a7824 */ /* 0x000fe200078e022a */
[----:B------:R-:W-:Y:S01]  /*38a0*/  FSEL R7, R7, 1, P4 ;  /* 0x3f80000007077808 */ /* 0x000fe20002000000 */
[----:B------:R-:W-:Y:S01]  /*38b0*/  BAR.SYNC.DEFER_BLOCKING 0x0 ;  /* 0x0000000000007b1d */ /* 0x000fe20000010000 */
[----:B------:R-:W-:Y:S01]  /*38c0*/  FSETP.NEU.AND P4, PT, R26, -INF , PT ;  /* 0xff8000001a00780b */ /* 0x000fe20003f8d000 */
[----:B0-----:R-:W-:Y:S01]  /*38d0*/  @!P5 FMUL R35, R35, R35 ;  /* 0x000000232323d220 */ /* 0x001fe20000400000 */
[----:B------:R-:W-:-:S03]  /*38e0*/  FSETP.GEU.AND P5, PT, R32, -126, PT ;  /* 0xc2fc00002000780b */ /* 0x000fc60003fae000 */
[----:B------:R-:W0:Y:S10]  /*38f0*/  LDS R26, [R42] ;  /* 0x000000002a1a7984 */ /* 0x000e340000000800 */
[----:B------:R-:W-:-:S04]  /*3900*/  @!P5 FMUL R32, R32, 0.5 ;  /* 0x3f0000002020d820 */ /* 0x000fc80000400000 */
[----:B------:R-:W1:Y:S01]  /*3910*/  MUFU.EX2 R2, R32 ;  /* 0x0000002000027308 */ /* 0x000e620000000800 */
[----:B------:R-:W-:Y:S01]  /*3920*/  FFMA R8, RZ, R8, R11 ;  /* 0x00000008ff087223 */ /* 0x000fe2000000000b */
[----:B------:R-:W-:Y:S01]  /*3930*/  FFMA R0, RZ, R9, R0 ;  /* 0x00000009ff007223 */ /* 0x000fe20000000000 */
[----:B------:R-:W-:-:S03]  /*3940*/  FFMA R33, RZ, R33, R44 ;  /* 0x00000021ff217223 */ /* 0x000fc6000000002c */
[----:B------:R-:W-:Y:S02]  /*3950*/  FSEL R8, R8, 1, P3 ;  /* 0x3f80000008087808 */ /* 0x000fe40001800000 */
[----:B------:R-:W-:Y:S02]  /*3960*/  ISETP.NE.AND P3, PT, R50, RZ, PT ;  /* 0x000000ff3200720c */ /* 0x000fe40003f65270 */
[----:B------:R-:W-:Y:S01]  /*3970*/  FSEL R33, R33, 1, P4 ;  /* 0x3f80000021217808 */ /* 0x000fe20002000000 */
[----:B-1----:R-:W-:Y:S01]  /*3980*/  @!P5 FMUL R2, R2, R2 ;  /* 0x000000020202d220 */ /* 0x002fe20000400000 */
[----:B------:R-:W-:-:S04]  /*3990*/  ISETP.NE.AND P5, PT, R48, RZ, PT ;  /* 0x000000ff3000720c */ /* 0x000fc80003fa5270 */
[----:B------:R-:W-:Y:S01]  /*39a0*/  FSEL R0, R0, 1, P5 ;  /* 0x3f80000000007808 */ /* 0x000fe20002800000 */
[----:B------:R-:W-:Y:S01]  /*39b0*/  FFMA R2, RZ, R35, R2 ;  /* 0x00000023ff027223 */ /* 0x000fe20000000002 */
[----:B------:R-:W-:Y:S02]  /*39c0*/  FSEL R11, R7, RZ, !P3 ;  /* 0x000000ff070b7208 */ /* 0x000fe40005800000 */
[----:B------:R-:W-:Y:S02]  /*39d0*/  FSEL R30, R0, RZ, !P3 ;  /* 0x000000ff001e7208 */ /* 0x000fe40005800000 */
[----:B------:R-:W-:Y:S02]  /*39e0*/  FSEL R32, R8, RZ, !P3 ;  /* 0x000000ff08207208 */ /* 0x000fe40005800000 */
[----:B------:R-:W-:Y:S02]  /*39f0*/  FSEL R31, R10, RZ, !P3 ;  /* 0x000000ff0a1f7208 */ /* 0x000fe40005800000 */
[----:B------:R-:W-:-:S02]  /*3a00*/  FSEL R34, R33, RZ, !P3 ;  /* 0x000000ff21227208 */ /* 0x000fc40005800000 */
[----:B------:R-:W-:Y:S01]  /*3a10*/  FSETP.NEU.AND P3, PT, R28, -INF , PT ;  /* 0xff8000001c00780b */ /* 0x000fe20003f6d000 */
[----:B0-----:R-:W-:-:S03]  /*3a20*/  FADD R18, R18, -R26 ;  /* 0x8000001a12127221 */ /* 0x001fc60000000000 */
[----:B------:R-:W-:Y:S01]  /*3a30*/  FSEL R2, R2, 1, P3 ;  /* 0x3f80000002027808 */ /* 0x000fe20001800000 */
[----:B------:R-:W-:Y:S01]  /*3a40*/  FMUL R18, R18, 1.4426950216293334961 ;  /* 0x3fb8aa3b12127820 */ /* 0x000fe20000400000 */
[----:B------:R-:W-:-:S04]  /*3a50*/  FSETP.NEU.AND P3, PT, R26, -INF , PT ;  /* 0xff8000001a00780b */ /* 0x000fc80003f6d000 */
[----:B------:R-:W-:Y:S02]  /*3a60*/  FSEL R18, R18, RZ, P3 ;  /* 0x000000ff12127208 */ /* 0x000fe40001800000 */
[----:B------:R-:W-:Y:S02]  /*3a70*/  FSEL R33, R2, RZ, P2 ;  /* 0x000000ff02217208 */ /* 0x000fe40001000000 */
[----:B------:R-:W-:Y:S01]  /*3a80*/  FSETP.GEU.AND P2, PT, R18, -126, PT ;  /* 0xc2fc00001200780b */ /* 0x000fe20003f4e000 */
[--C-:B------:R-:W-:Y:S01]  /*3a90*/  FADD R13, R13, -R26.reuse ;  /* 0x8000001a0d0d7221 */ /* 0x100fe20000000000 */
[--C-:B------:R-:W-:Y:S01]  /*3aa0*/  FADD R19, R19, -R26.reuse ;  /* 0x8000001a13137221 */ /* 0x100fe20000000000 */
[--C-:B------:R-:W-:Y:S01]  /*3ab0*/  FADD R20, R20, -R26.reuse ;  /* 0x8000001a14147221 */ /* 0x100fe20000000000 */
[----:B------:R-:W-:-:S09]  /*3ac0*/  FADD R21, R21, -R26 ;  /* 0x8000001a15157221 */ /* 0x000fd20000000000 */
[----:B------:R-:W-:Y:S01]  /*3ad0*/  @!P2 FMUL R18, R18, 0.5 ;  /* 0x3f0000001212a820 */ /* 0x000fe20000400000 */
[----:B------:R-:W-:Y:S01]  /*3ae0*/  FADD R25, R25, -R26 ;  /* 0x8000001a19197221 */ /* 0x000fe20000000000 */
[----:B------:R-:W-:-:S04]  /*3af0*/  FADD R0, -R26, -INF ;  /* 0xff8000001a007421 */ /* 0x000fc80000000100 */
[----:B------:R-:W0:Y:S01]  /*3b00*/  MUFU.EX2 R18, R18 ;  /* 0x0000001200127308 */ /* 0x000e220000000800 */
[----:B------:R-:W-:Y:S01]  /*3b10*/  FMUL R13, R13, 1.4426950216293334961 ;  /* 0x3fb8aa3b0d0d7820 */ /* 0x000fe20000400000 */
[----:B------:R-:W-:Y:S01]  /*3b20*/  FMUL R19, R19, 1.4426950216293334961 ;  /* 0x3fb8aa3b13137820 */ /* 0x000fe20000400000 */
[----:B------:R-:W-:Y:S01]  /*3b30*/  FMUL R20, R20, 1.4426950216293334961 ;  /* 0x3fb8aa3b14147820 */ /* 0x000fe20000400000 */
[----:B------:R-:W-:Y:S01]  /*3b40*/  FMUL R21, R21, 1.4426950216293334961 ;  /* 0x3fb8aa3b15157820 */ /* 0x000fe20000400000 */
[----:B------:R-:W-:Y:S01]  /*3b50*/  FMUL R25, R25, 1.4426950216293334961 ;  /* 0x3fb8aa3b19197820 */ /* 0x000fe20000400000 */
[----:B------:R-:W-:Y:S01]  /*3b60*/  FMUL R0, R0, 1.4426950216293334961 ;  /* 0x3fb8aa3b00007820 */ /* 0x000fe20000400000 */
[----:B------:R-:W-:Y:S02]  /*3b70*/  FSEL R13, R13, RZ, P3 ;  /* 0x000000ff0d0d7208 */ /* 0x000fe40001800000 */
[----:B------:R-:W-:Y:S02]  /*3b80*/  FSEL R19, R19, RZ, P3 ;  /* 0x000000ff13137208 */ /* 0x000fe40001800000 */
[----:B------:R-:W-:-:S02]  /*3b90*/  FSEL R20, R20, RZ, P3 ;  /* 0x000000ff14147208 */ /* 0x000fc40001800000 */
[----:B------:R-:W-:Y:S02]  /*3ba0*/  FSEL R21, R21, RZ, P3 ;  /* 0x000000ff15157208 */ /* 0x000fe40001800000 */
[----:B------:R-:W-:Y:S02]  /*3bb0*/  FSEL R25, R25, RZ, P3 ;  /* 0x000000ff19197208 */ /* 0x000fe40001800000 */
[----:B------:R-:W-:Y:S01]  /*3bc0*/  FSEL R10, R0, RZ, P3 ;  /* 0x000000ff000a7208 */ /* 0x000fe20001800000 */
[----:B------:R-:W-:Y:S01]  /*3bd0*/  BAR.SYNC.DEFER_BLOCKING 0x0 ;  /* 0x0000000000007b1d */ /* 0x000fe20000010000 */
[----:B------:R-:W-:Y:S01]  /*3be0*/  FSETP.GEU.AND P3, PT, R13, -126, PT ;  /* 0xc2fc00000d00780b */ /* 0x000fe20003f6e000 */
[----:B0-----:R-:W-:Y:S01]  /*3bf0*/  @!P2 FMUL R18, R18, R18 ;  /* 0x000000121212a220 */ /* 0x001fe20000400000 */
[----:B------:R-:W-:-:S11]  /*3c00*/  FSETP.GEU.AND P2, PT, R19, -126, PT ;  /* 0xc2fc00001300780b */ /* 0x000fd60003f4e000 */
[----:B------:R-:W-:Y:S02]  /*3c10*/  @!P3 FMUL R13, R13, 0.5 ;  /* 0x3f0000000d0db820 */ /* 0x000fe40000400000 */
[----:B------:R-:W-:Y:S02]  /*3c20*/  @!P2 FMUL R19, R19, 0.5 ;  /* 0x3f0000001313a820 */ /* 0x000fe40000400000 */
[----:B------:R-:W0:Y:S08]  /*3c30*/  MUFU.EX2 R0, R13 ;  /* 0x0000000d00007308 */ /* 0x000e300000000800 */
[----:B------:R-:W1:Y:S01]  /*3c40*/  MUFU.EX2 R2, R19 ;  /* 0x0000001300027308 */ /* 0x000e620000000800 */
[----:B0-----:R-:W-:Y:S01]  /*3c50*/  @!P3 FMUL R0, R0, R0 ;  /* 0x000000000000b220 */ /* 0x001fe20000400000 */
[----:B------:R-:W-:Y:S01]  /*3c60*/  FSETP.GEU.AND P3, PT, R20, -126, PT ;  /* 0xc2fc00001400780b */ /* 0x000fe20003f6e000 */
[----:B-1----:R-:W-:Y:S01]  /*3c70*/  @!P2 FMUL R2, R2, R2 ;  /* 0x000000020202a220 */ /* 0x002fe20000400000 */
[----:B------:R-:W-:-:S11]  /*3c80*/  FSETP.GEU.AND P2, PT, R21, -126, PT ;  /* 0xc2fc00001500780b */ /* 0x000fd60003f4e000 */
[----:B------:R-:W-:-:S04]  /*3c90*/  @!P3 FMUL R20, R20, 0.5 ;  /* 0x3f0000001414b820 */ /* 0x000fc80000400000 */
[----:B------:R-:W0:Y:S01]  /*3ca0*/  MUFU.EX2 R7, R20 ;  /* 0x0000001400077308 */ /* 0x000e220000000800 */
[----:B------:R-:W-:-:S07]  /*3cb0*/  @!P2 FMUL R21, R21, 0.5 ;  /* 0x3f0000001515a820 */ /* 0x000fce0000400000 */
[----:B------:R-:W1:Y:S01]  /*3cc0*/  MUFU.EX2 R8, R21 ;  /* 0x0000001500087308 */ /* 0x000e620000000800 */
[----:B0-----:R-:W-:Y:S01]  /*3cd0*/  @!P3 FMUL R7, R7, R7 ;  /* 0x000000070707b220 */ /* 0x001fe20000400000 */
[----:B------:R-:W-:Y:S01]  /*3ce0*/  FSETP.GEU.AND P3, PT, R25, -126, PT ;  /* 0xc2fc00001900780b */ /* 0x000fe20003f6e000 */
[----:B-1----:R-:W-:Y:S01]  /*3cf0*/  @!P2 FMUL R8, R8, R8 ;  /* 0x000000080808a220 */ /* 0x002fe20000400000 */
[----:B------:R-:W-:Y:S01]  /*3d00*/  FSETP.GEU.AND P2, PT, R10, -126, PT ;  /* 0xc2fc00000a00780b */ /* 0x000fe20003f4e000 */
[----:B------:R-:W-:-:S10]  /*3d10*/  FMUL R11, R11, R18 ;  /* 0x000000120b0b7220 */ /* 0x000fd40000400000 */
[----:B------:R-:W-:Y:S01]  /*3d20*/  @!P3 FMUL R25, R25, 0.5 ;  /* 0x3f0000001919b820 */ /* 0x000fe20000400000 */
[----:B------:R-:W-:-:S03]  /*3d30*/  FFMA R13, R30, R0, R11 ;  /* 0x000000001e0d7223 */ /* 0x000fc6000000000b */
[----:B------:R-:W0:Y:S01]  /*3d40*/  MUFU.EX2 R9, R25 ;  /* 0x0000001900097308 */ /* 0x000e220000000800 */
[----:B------:R-:W-:-:S07]  /*3d50*/  @!P2 FMUL R10, R10, 0.5 ;  /* 0x3f0000000a0aa820 */ /* 0x000fce0000400000 */
[----:B------:R-:W1:Y:S01]  /*3d60*/  MUFU.EX2 R11, R10 ;  /* 0x0000000a000b7308 */ /* 0x000e620000000800 */
[----:B------:R-:W-:-:S04]  /*3d70*/  FFMA R2, R32, R2, R13 ;  /* 0x0000000220027223 */ /* 0x000fc8000000000d */
[----:B------:R-:W-:Y:S01]  /*3d80*/  FFMA R7, R31, R7, R2 ;  /* 0x000000071f077223 */ /* 0x000fe20000000002 */
[----:B0-----:R-:W-:-:S03]  /*3d90*/  @!P3 FMUL R9, R9, R9 ;  /* 0x000000090909b220 */ /* 0x001fc60000400000 */
[----:B------:R-:W-:-:S04]  /*3da0*/  FFMA R0, R34, R8, R7 ;  /* 0x0000000822007223 */ /* 0x000fc80000000007 */
[----:B------:R-:W-:Y:S01]  /*3db0*/  FFMA R0, R33, R9, R0 ;  /* 0x0000000921007223 */ /* 0x000fe20000000000 */
[----:B-1----:R-:W-:-:S04]  /*3dc0*/  @!P2 FMUL R11, R11, R11 ;  /* 0x0000000b0b0ba220 */ /* 0x002fc80000400000 */
[----:B------:R-:W-:-:S04]  /*3dd0*/  FFMA R0, RZ, R11, R0 ;  /* 0x0000000bff007223 */ /* 0x000fc80000000000 */
[----:B------:R-:W-:-:S05]  /*3de0*/  FFMA R11, RZ, R11, R0 ;  /* 0x0000000bff0b7223 */ /* 0x000fca0000000000 */
[----:B------:R-:W0:Y:S02]  /*3df0*/  SHFL.BFLY PT, R0, R11, 0x10, 0x1f ;  /* 0x0e001f000b007f89 */ /* 0x000e2400000e0000 */
[----:B0-----:R-:W-:Y:S01]  /*3e00*/  FADD R7, R11, R0 ;  /* 0x000000000b077221 */ /* 0x001fe20000000000 */
[----:B------:R-:W-:-:S04]  /*3e10*/  IMAD R0, R3, -0x3c, R42 ;  /* 0xffffffc403007824 */ /* 0x000fc800078e022a */
[----:B------:R-:W0:Y:S04]  /*3e20*/  SHFL.BFLY PT, R2, R7, 0x8, 0x1f ;  /* 0x0d001f0007027f89 */ /* 0x000e2800000e0000 */
[----:B------:R-:W-:Y:S04]  /*3e30*/  STS [R0], R26 ;  /* 0x0000001a00007388 */ /* 0x000fe80000000800 */
[----:B------:R-:W-:Y:S01]  /*3e40*/  BAR.SYNC.DEFER_BLOCKING 0x0 ;  /* 0x0000000000007b1d */ /* 0x000fe20000010000 */
[----:B------:R-:W-:Y:S01]  /*3e50*/  LOP3.LUT P4, RZ, R38, 0x18, RZ, 0xc0, !PT ;  /* 0x0000001826ff7812 */ /* 0x000fe2000788c0ff */
[----:B0-----:R-:W-:-:S04]  /*3e60*/  FADD R19, R7, R2 ;  /* 0x0000000207137221 */ /* 0x001fc80000000000 */
[----:B------:R-:W-:Y:S04]  /*3e70*/  LDS R2, [R40.X4] ;  /* 0x0000000028027984 */ /* 0x000fe80000004800 */
[----:B------:R-:W-:Y:S04]  /*3e80*/  LDS R18, [R39.X4] ;  /* 0x0000000027127984 */ /* 0x000fe80000004800 */
[----:B------:R-:W-:Y:S01]  /*3e90*/  BAR.SYNC.DEFER_BLOCKING 0x0 ;  /* 0x0000000000007b1d */ /* 0x000fe20000010000 */
[----:B------:R-:W-:-:S05]  /*3ea0*/  ISETP.GE.U32.AND P5, PT, R38, 0x80, PT ;  /* 0x000000802600780c */ /* 0x000fca0003fa6070 */
[----:B------:R-:W-:Y:S04]  /*3eb0*/  @!P4 STS [R6], R19 ;  /* 0x000000130600c388 */ /* 0x000fe80000000800 */
[----:B------:R-:W-:Y:S06]  /*3ec0*/  BAR.SYNC.DEFER_BLOCKING 0x0 ;  /* 0x0000000000007b1d */ /* 0x000fec0000010000 */
[----:B------:R-:W0:Y:S04]  /*3ed0*/  @!P5 LDS R12, [R5] ;  /* 0x00000000050cd984 */ /* 0x000e280000000800 */
[----:B0-----:R-:W0:Y:S02]  /*3ee0*/  SHFL.BFLY PT, R7, R12, 0x8, 0x1f ;  /* 0x0d001f000c077f89 */ /* 0x001e2400000e0000 */
[----:B0-----:R-:W-:-:S05]  /*3ef0*/  FADD R10, R12, R7 ;  /* 0x000000070c0a7221 */ /* 0x001fca0000000000 */
[----:B------:R-:W0:Y:S02]  /*3f00*/  SHFL.BFLY PT, R7, R10, 0x4, 0x1f ;  /* 0x0c801f000a077f89 */ /* 0x000e2400000e0000 */
[----:B0-----:R-:W-:-:S05]  /*3f10*/  FADD R11, R10, R7 ;  /* 0x000000070a0b7221 */ /* 0x001fca0000000000 */
[----:B------:R-:W0:Y:S02]  /*3f20*/  SHFL.BFLY PT, R8, R11, 0x2, 0x1f ;  /* 0x0c401f000b087f89 */ /* 0x000e2400000e0000 */
[----:B0-----:R-:W-:-:S05]  /*3f30*/  FADD R13, R11, R8 ;  /* 0x000000080b0d7221 */ /* 0x001fca0000000000 */
[----:B------:R-:W0:Y:S01]  /*3f40*/  SHFL.BFLY PT, R20, R13, 0x1, 0x1f ;  /* 0x0c201f000d147f89 */ /* 0x000e2200000e0000 */
[----:B------:R-:W-:Y:S01]  /*3f50*/  @P1 IMAD.MOV.U32 R8, RZ, RZ, 0x0 ;  /* 0x00000000ff081424 */ /* 0x000fe200078e00ff */
[----:B------:R-:W-:Y:S01]  /*3f60*/  @P1 MOV R6, 0x0 ;  /* 0x0000000000061802 */ /* 0x000fe20000000f00 */
[----:B------:R-:W-:Y:S02]  /*3f70*/  @P1 IMAD.MOV.U32 R9, RZ, RZ, 0x12f00000 ;  /* 0x12f00000ff091424 */ /* 0x000fe400078e00ff */
[----:B------:R-:W-:Y:S01]  /*3f80*/  @P1 IMAD.MOV.U32 R7, RZ, RZ, 0x12f00000 ;  /* 0x12f00000ff071424 */ /* 0x000fe200078e00ff */
[----:B------:R-:W1:Y:S08]  /*3f90*/  @P1 R2UR UR6, R8 ;  /* 0x00000000080613c2 */ /* 0x000e7000000e0000 */
[----:B------:R-:W1:Y:S01]  /*3fa0*/  @P1 R2UR UR7, R9 ;  /* 0x00000000090713c2 */ /* 0x000e6200000e0000 */
[----:B0-----:R-:W-:-:S07]  /*3fb0*/  FADD R20, R13, R20 ;  /* 0x000000140d147221 */ /* 0x001fce0000000000 */
[----:B------:R0:W2:Y:S01]  /*3fc0*/  @P1 R2UR UR8, R6 ;  /* 0x00000000060813c2 */ /* 0x0000a200000e0000 */
[----:B------:R3:W-:Y:S07]  /*3fd0*/  @!P6 STS [R5], R20 ;  /* 0x000000140500e388 */ /* 0x0007ee0000000800 */
[----:B------:R4:W2:Y:S01]  /*3fe0*/  @P1 R2UR UR9, R7 ;  /* 0x00000000070913c2 */ /* 0x0008a200000e0000 */
[----:B------:R-:W-:Y:S01]  /*3ff0*/  BAR.SYNC.DEFER_BLOCKING 0x0 ;  /* 0x0000000000007b1d */ /* 0x000fe20000010000 */
[----:B------:R-:W-:Y:S01]  /*4000*/  IMAD.MOV.U32 R44, RZ, RZ, RZ ;  /* 0x000000ffff2c7224 */ /* 0x000fe200078e00ff */
[----:B------:R-:W-:Y:S01]  /*4010*/  MOV R45, RZ ;  /* 0x000000ff002d7202 */ /* 0x000fe20000000f00 */
[----:B------:R-:W-:Y:S01]  /*4020*/  CS2R R46, SRZ ;  /* 0x00000000002e7805 */ /* 0x000fe2000001ff00 */
[----:B------:R-:W-:Y:S01]  /*4030*/  CS2R R32, SRZ ;  /* 0x0000000000207805 */ /* 0x000fe2000001ff00 */
[----:B------:R-:W-:Y:S01]  /*4040*/  CS2R R34, SRZ ;  /* 0x0000000000227805 */ /* 0x000fe2000001ff00 */
[----:B0-----:R-:W-:Y:S01]  /*4050*/  @P0 IMAD.MOV.U32 R6, RZ, RZ, 0x0 ;  /* 0x00000000ff060424 */ /* 0x001fe200078e00ff */
[----:B------:R-:W-:Y:S01]  /*4060*/  @P0 MOV R12, 0x0 ;  /* 0x00000000000c0802 */ /* 0x000fe20000000f00 */
[----:B----4-:R-:W-:-:S02]  /*4070*/  @P0 IMAD.MOV.U32 R7, RZ, RZ, 0x12f00000 ;  /* 0x12f00000ff070424 */ /* 0x010fc400078e00ff */
[----:B------:R-:W-:Y:S01]  /*4080*/  @P0 IMAD.MOV.U32 R13, RZ, RZ, 0x12f00000 ;  /* 0x12f00000ff0d0424 */ /* 0x000fe200078e00ff */
[----:B-1----:R0:W4:Y:S01]  /*4090*/  @P1 LDG.E.EF.128 R44, desc[UR6][R22.64] ;  /* 0x00000006162c1981 */ /* 0x002122200c0e1d00 */
[----:B------:R-:W1:Y:S03]  /*40a0*/  @P0 R2UR UR6, R6 ;  /* 0x00000000060603c2 */ /* 0x000e6600000e0000 */
[----:B--2---:R-:W4:Y:S01]  /*40b0*/  @P1 LDG.E.EF.128 R32, desc[UR8][R16.64] ;  /* 0x0000000810201981 */ /* 0x004f22200c0e1d00 */
[----:B------:R-:W-:Y:S01]  /*40c0*/  CS2R R8, SRZ ;  /* 0x0000000000087805 */ /* 0x000fe2000001ff00 */
[----:B------:R-:W-:Y:S01]  /*40d0*/  CS2R R10, SRZ ;  /* 0x00000000000a7805 */ /* 0x000fe2000001ff00 */
[----:B---3--:R-:W-:Y:S01]  /*40e0*/  CS2R R20, SRZ ;  /* 0x0000000000147805 */ /* 0x008fe2000001ff00 */
[----:B------:R-:W2:Y:S01]  /*40f0*/  LDS R5, [R42] ;  /* 0x000000002a057984 */ /* 0x000ea20000000800 */
[----:B------:R-:W1:Y:S08]  /*4100*/  @P0 R2UR UR7, R7 ;  /* 0x00000000070703c2 */ /* 0x000e7000000e0000 */
[----:B------:R-:W3:Y:S08]  /*4110*/  @P0 R2UR UR8, R12 ;  /* 0x000000000c0803c2 */ /* 0x000ef000000e0000 */
[----:B------:R-:W3:Y:S01]  /*4120*/  @P0 R2UR UR9, R13 ;  /* 0x000000000d0903c2 */ /* 0x000ee200000e0000 */
[----:B0-----:R-:W-:Y:S01]  /*4130*/  CS2R R22, SRZ ;  /* 0x0000000000167805 */ /* 0x001fe2000001ff00 */
[----:B-1----:R-:W4:Y:S05]  /*4140*/  @P0 LDG.E.EF.128 R8, desc[UR6][R36.64] ;  /* 0x0000000624080981 */ /* 0x002f2a200c0e1d00 */
[----:B---3--:R-:W3:Y:S04]  /*4150*/  @P0 LDG.E.EF.128 R20, desc[UR8][R14.64] ;  /* 0x000000080e140981 */ /* 0x008ee8200c0e1d00 */
[----:B------:R-:W-:Y:S06]  /*4160*/  BAR.SYNC.DEFER_BLOCKING 0x0 ;  /* 0x0000000000007b1d */ /* 0x000fec0000010000 */
[----:B--2---:R3:W-:Y:S04]  /*4170*/  STS [R0], R5 ;  /* 0x0000000500007388 */ /* 0x0047e80000000800 */
[----:B------:R-:W-:Y:S01]  /*4180*/  BAR.SYNC.DEFER_BLOCKING 0x0 ;  /* 0x0000000000007b1d */ /* 0x000fe20000010000 */
[----:B------:R-:W-:-:S05]  /*4190*/  ISETP.NE.AND P4, PT, R4, RZ, PT ;  /* 0x000000ff0400720c */ /* 0x000fca0003f85270 */
[----:B------:R-:W0:Y:S04]  /*41a0*/  LDS R12, [R40.X4] ;  /* 0x00000000280c7984 */ /* 0x000e280000004800 */
[----:B------:R-:W1:Y:S04]  /*41b0*/  LDS R4, [R39.X4] ;  /* 0x0000000027047984 */ /* 0x000e680000004800 */
[----:B------:R-:W-:Y:S01]  /*41c0*/  BAR.SYNC.DEFER_BLOCKING 0x0 ;  /* 0x0000000000007b1d */ /* 0x000fe20000010000 */
[----:B----4-:R-:W-:Y:S01]  /*41d0*/  FADD R7, R32, R44 ;  /* 0x0000002c20077221 */ /* 0x010fe20000000000 */
[----:B------:R-:W-:-:S03]  /*41e0*/  FADD R33, R33, R45 ;  /* 0x0000002d21217221 */ /* 0x000fc60000000000 */
[C---:B------:R-:W-:Y:S01]  /*41f0*/  FADD R7, -R2.reuse, R7 ;  /* 0x0000000702077221 */ /* 0x040fe20000000100 */
[----:B------:R-:W-:-:S03]  /*4200*/  FADD R33, -R2, R33 ;  /* 0x0000002102217221 */ /* 0x000fc60000000100 */
[----:B------:R-:W-:Y:S01]  /*4210*/  FMUL R6, R7, 1.4426950216293334961 ;  /* 0x3fb8aa3b07067820 */ /* 0x000fe20000400000 */
[----:B------:R-:W-:Y:S01]  /*4220*/  FADD R7, R34, R46 ;  /* 0x0000002e22077221 */ /* 0x000fe20000000000 */
[----:B------:R-:W-:Y:S01]  /*4230*/  FMUL R33, R33, 1.4426950216293334961 ;  /* 0x3fb8aa3b21217820 */ /* 0x000fe20000400000 */
[----:B------:R-:W-:Y:S02]  /*4240*/  FADD R35, R35, R47 ;  /* 0x0000002f23237221 */ /* 0x000fe40000000000 */
[C---:B------:R-:W-:Y:S02]  /*4250*/  FADD R7, -R2.reuse, R7 ;  /* 0x0000000702077221 */ /* 0x040fe40000000100 */
[----:B------:R-:W-:Y:S01]  /*4260*/  FSETP.GEU.AND P6, PT, R33, -126, PT ;  /* 0xc2fc00002100780b */ /* 0x000fe20003fce000 */
[----:B------:R-:W-:Y:S01]  /*4270*/  FADD R35, -R2, R35 ;  /* 0x0000002302237221 */ /* 0x000fe20000000100 */
[----:B------:R-:W-:-:S03]  /*4280*/  FMUL R7, R7, 1.4426950216293334961 ;  /* 0x3fb8aa3b07077820 */ /* 0x000fc60000400000 */
[----:B------:R-:W-:Y:S02]  /*4290*/  FMUL R35, R35, 1.4426950216293334961 ;  /* 0x3fb8aa3b23237820 */ /* 0x000fe40000400000 */
[----:B------:R-:W-:Y:S02]  /*42a0*/  FSETP.GEU.AND P5, PT, R7, -126, PT ;  /* 0xc2fc00000700780b */ /* 0x000fe40003fae000 */
[----:B------:R-:W-:Y:S02]  /*42b0*/  FSETP.GEU.AND P3, PT, R6, -126, PT ;  /* 0xc2fc00000600780b */ /* 0x000fe40003f6e000 */
[----:B------:R-:W-:Y:S02]  /*42c0*/  FSETP.GEU.AND P2, PT, R35, -126, PT ;  /* 0xc2fc00002300780b */ /* 0x000fe40003f4e000 */
[----:B------:R-:W-:Y:S01]  /*42d0*/  @!P6 FMUL R33, R33, 0.5 ;  /* 0x3f0000002121e820 */ /* 0x000fe20000400000 */
[----:B------:R-:W-:-:S05]  /*42e0*/  SEL R2, RZ, 0x1, P4 ;  /* 0x00000001ff027807 */ /* 0x000fca0002000000 */
[----:B------:R-:W2:Y:S01]  /*42f0*/  MUFU.EX2 R33, R33 ;  /* 0x0000002100217308 */ /* 0x000ea20000000800 */
[----:B------:R-:W-:Y:S01]  /*4300*/  @!P5 FMUL R7, R7, 0.5 ;  /* 0x3f0000000707d820 */ /* 0x000fe20000400000 */
[----:B---3--:R-:W-:-:S04]  /*4310*/  FADD R5, R20, R8 ;  /* 0x0000000814057221 */ /* 0x008fc80000000000 */
[----:B------:R-:W-:Y:S01]  /*4320*/  FADD R5, -R18, R5 ;  /* 0x0000000512057221 */ /* 0x000fe20000000100 */
[----:B------:R-:W-:-:S03]  /*4330*/  @!P3 FMUL R6, R6, 0.5 ;  /* 0x3f0000000606b820 */ /* 0x000fc60000400000 */
[----:B------:R-:W-:Y:S01]  /*4340*/  FMUL R0, R5, 1.4426950216293334961 ;  /* 0x3fb8aa3b05007820 */ /* 0x000fe20000400000 */
[----:B------:R-:W-:Y:S01]  /*4350*/  @!P2 FMUL R35, R35, 0.5 ;  /* 0x3f0000002323a820 */ /* 0x000fe20000400000 */
[----:B------:R-:W-:Y:S01]  /*4360*/  STS.U8 [R3], R2 ;  /* 0x0000000203007388 */ /* 0x000fe20000000000 */
[----:B------:R-:W3:Y:S02]  /*4370*/  MUFU.EX2 R7, R7 ;  /* 0x0000000700077308 */ /* 0x000ee40000000800 */
[----:B------:R-:W-:Y:S01]  /*4380*/  FSETP.GEU.AND P4, PT, R0, -126, PT ;  /* 0xc2fc00000000780b */ /* 0x000fe20003f8e000 */
[----:B------:R-:W-:Y:S06]  /*4390*/  BAR.SYNC.DEFER_BLOCKING 0x0 ;  /* 0x0000000000007b1d */ /* 0x000fec0000010000 */
[----:B------:R-:W4:Y:S01]  /*43a0*/  MUFU.EX2 R6, R6 ;  /* 0x0000000600067308 */ /* 0x000f220000000800 */
[----:B--2---:R-:W-:-:S07]  /*43b0*/  @!P6 FMUL R33, R33, R33 ;  /* 0x000000212121e220 */ /* 0x004fce0000400000 */
[----:B------:R-:W2:Y:S01]  /*43c0*/  MUFU.EX2 R35, R35 ;  /* 0x0000002300237308 */ /* 0x000ea20000000800 */
[----:B------:R-:W-:Y:S01]  /*43d0*/  FADD R9, R21, R9 ;  /* 0x0000000915097221 */ /* 0x000fe20000000000 */
[----:B------:R-:W-:Y:S01]  /*43e0*/  FADD R5, R22, R10 ;  /* 0x0000000a16057221 */ /* 0x000fe20000000000 */
[----:B0-----:R-:W-:Y:S01]  /*43f0*/  FSETP.GT.AND P6, PT, |R12|, 8.50705917302346158658e+37, PT ;  /* 0x7e8000000c00780b */ /* 0x001fe20003fc4200 */
[----:B------:R-:W-:Y:S01]  /*4400*/  FADD R11, R23, R11 ;  /* 0x0000000b170b7221 */ /* 0x000fe20000000000 */
[----:B------:R-:W-:Y:S01]  /*4410*/  @!P4 FMUL R0, R0, 0.5 ;  /* 0x3f0000000000c820 */ /* 0x000fe20000400000 */
[C---:B------:R-:W-:Y:S01]  /*4420*/  FADD R9, -R18.reuse, R9 ;  /* 0x0000000912097221 */ /* 0x040fe20000000100 */
[C---:B------:R-:W-:Y:S01]  /*4430*/  FADD R5, -R18.reuse, R5 ;  /* 0x0000000512057221 */ /* 0x040fe20000000100 */
[----:B------:R-:W-:Y:S01]  /*4440*/  FADD R11, -R18, R11 ;  /* 0x0000000b120b7221 */ /* 0x000fe20000000100 */
[----:B---3--:R-:W-:Y:S01]  /*4450*/  @!P5 FMUL R7, R7, R7 ;  /* 0x000000070707d220 */ /* 0x008fe20000400000 */
[----:B------:R-:W-:Y:S01]  /*4460*/  FSETP.GEU.AND P5, PT, |R12|, 1.175494350822287508e-38, PT ;  /* 0x008000000c00780b */ /* 0x000fe20003fae200 */
[----:B------:R-:W-:Y:S01]  /*4470*/  FMUL R9, R9, 1.4426950216293334961 ;  /* 0x3fb8aa3b09097820 */ /* 0x000fe20000400000 */
[----:B------:R-:W-:Y:S01]  /*4480*/  FMUL R5, R5, 1.4426950216293334961 ;  /* 0x3fb8aa3b05057820 */ /* 0x000fe20000400000 */
[----:B------:R-:W0:Y:S01]  /*4490*/  MUFU.EX2 R0, R0 ;  /* 0x0000000000007308 */ /* 0x000e220000000800 */
[----:B----4-:R-:W-:Y:S01]  /*44a0*/  @!P3 FMUL R6, R6, R6 ;  /* 0x000000060606b220 */ /* 0x010fe20000400000 */
[----:B------:R-:W-:Y:S01]  /*44b0*/  FMUL R11, R11, 1.4426950216293334961 ;  /* 0x3fb8aa3b0b0b7820 */ /* 0x000fe20000400000 */
[----:B--2---:R-:W-:Y:S01]  /*44c0*/  @!P2 FMUL R35, R35, R35 ;  /* 0x000000232323a220 */ /* 0x004fe20000400000 */
[----:B------:R-:W-:Y:S01]  /*44d0*/  FSETP.GEU.AND P3, PT, R9, -126, PT ;  /* 0xc2fc00000900780b */ /* 0x000fe20003f6e000 */
[----:B------:R-:W-:Y:S01]  /*44e0*/  @P6 FMUL R12, R12, 0.25 ;  /* 0x3e8000000c0c6820 */ /* 0x000fe20000400000 */
[----:B------:R-:W-:Y:S01]  /*44f0*/  FSETP.GEU.AND P2, PT, R5, -126, PT ;  /* 0xc2fc00000500780b */ /* 0x000fe20003f4e000 */
[----:B------:R-:W-:Y:S01]  /*4500*/  @P6 FMUL R6, R6, 0.25 ;  /* 0x3e80000006066820 */ /* 0x000fe20000400000 */
[----:B------:R-:W-:Y:S01]  /*4510*/  @P6 FMUL R33, R33, 0.25 ;  /* 0x3e80000021216820 */ /* 0x000fe20000400000 */
[----:B------:R-:W-:Y:S01]  /*4520*/  @P6 FMUL R7, R7, 0.25 ;  /* 0x3e80000007076820 */ /* 0x000fe20000400000 */
[----:B------:R-:W-:Y:S01]  /*4530*/  @P6 FMUL R35, R35, 0.25 ;  /* 0x3e80000023236820 */ /* 0x000fe20000400000 */
[----:B------:R-:W2:Y:S01]  /*4540*/  LDS.U8 R40, [R40] ;  /* 0x0000000028287984 */ /* 0x000ea20000000000 */
[----:B------:R-:W-:Y:S01]  /*4550*/  FSETP.GEU.AND P6, PT, R11, -126, PT ;  /* 0xc2fc00000b00780b */ /* 0x000fe20003fce000 */
[----:B------:R-:W-:Y:S01]  /*4560*/  @!P5 FMUL R12, R12, 16777216 ;  /* 0x4b8000000c0cd820 */ /* 0x000fe20000400000 */
[----:B------:R-:W-:Y:S01]  /*4570*/  @!P5 FMUL R6, R6, 16777216 ;  /* 0x4b8000000606d820 */ /* 0x000fe20000400000 */
[----:B------:R-:W-:Y:S01]  /*4580*/  @!P5 FMUL R33, R33, 16777216 ;  /* 0x4b8000002121d820 */ /* 0x000fe20000400000 */
[----:B------:R-:W-:Y:S01]  /*4590*/  @!P5 FMUL R7, R7, 16777216 ;  /* 0x4b8000000707d820 */ /* 0x000fe20000400000 */
[----:B------:R-:W-:Y:S01]  /*45a0*/  @!P5 FMUL R35, R35, 16777216 ;  /* 0x4b8000002323d820 */ /* 0x000fe20000400000 */
[----:B-1----:R-:W-:Y:S01]  /*45b0*/  FSETP.GT.AND P5, PT, |R4|, 8.50705917302346158658e+37, PT ;  /* 0x7e8000000400780b */ /* 0x002fe20003fa4200 */
[----:B------:R-:W1:Y:S01]  /*45c0*/  LDS.U8 R39, [R39] ;  /* 0x0000000027277984 */ /* 0x000e620000000000 */
[----:B0-----:R-:W-:Y:S01]  /*45d0*/  @!P4 FMUL R0, R0, R0 ;  /* 0x000000000000c220 */ /* 0x001fe20000400000 */
[----:B------:R-:W-:Y:S01]  /*45e0*/  FSETP.GEU.AND P4, PT, |R4|, 1.175494350822287508e-38, PT ;  /* 0x008000000400780b */ /* 0x000fe20003f8e200 */
[----:B------:R-:W-:Y:S01]  /*45f0*/  @!P3 FMUL R9, R9, 0.5 ;  /* 0x3f0000000909b820 */ /* 0x000fe20000400000 */
[----:B------:R-:W-:-:S02]  /*4600*/  @!P2 FMUL R5, R5, 0.5 ;  /* 0x3f0000000505a820 */ /* 0x000fc40000400000 */
[----:B------:R-:W-:-:S03]  /*4610*/  @!P6 FMUL R11, R11, 0.5 ;  /* 0x3f0000000b0be820 */ /* 0x000fc60000400000 */
[----:B------:R-:W0:Y:S03]  /*4620*/  MUFU.EX2 R9, R9 ;  /* 0x0000000900097308 */ /* 0x000e260000000800 */
[----:B------:R-:W-:-:S05]  /*4630*/  @P5 FMUL R4, R4, 0.25 ;  /* 0x3e80000004045820 */ /* 0x000fca0000400000 */
[----:B------:R-:W3:Y:S01]  /*4640*/  MUFU.EX2 R5, R5 ;  /* 0x0000000500057308 */ /* 0x000ee20000000800 */
[----:B------:R-:W-:-:S07]  /*4650*/  @!P4 FMUL R4, R4, 16777216 ;  /* 0x4b8000000404c820 */ /* 0x000fce0000400000 */
[----:B------:R-:W4:Y:S08]  /*4660*/  MUFU.EX2 R11, R11 ;  /* 0x0000000b000b7308 */ /* 0x000f300000000800 */
[----:B------:R-:W1:Y:S01]  /*4670*/  MUFU.RCP R12, R12 ;  /* 0x0000000c000c7308 */ /* 0x000e620000001000 */
[----:B0-----:R-:W-:Y:S01]  /*4680*/  @!P3 FMUL R9, R9, R9 ;  /* 0x000000090909b220 */ /* 0x001fe20000400000 */
[----:B---3--:R-:W-:-:S06]  /*4690*/  @!P2 FMUL R5, R5, R5 ;  /* 0x000000050505a220 */ /* 0x008fcc0000400000 */
[----:B------:R-:W0:Y:S01]  /*46a0*/  MUFU.RCP R4, R4 ;  /* 0x0000000400047308 */ /* 0x000e220000001000 */
[----:B----4-:R-:W-:Y:S01]  /*46b0*/  @!P6 FMUL R11, R11, R11 ;  /* 0x0000000b0b0be220 */ /* 0x010fe20000400000 */
[----:B------:R-:W-:Y:S01]  /*46c0*/  @P5 FMUL R0, R0, 0.25 ;  /* 0x3e80000000005820 */ /* 0x000fe20000400000 */
[----:B------:R-:W-:Y:S01]  /*46d0*/  @P5 FMUL R9, R9, 0.25 ;  /* 0x3e80000009095820 */ /* 0x000fe20000400000 */
[----:B------:R-:W-:Y:S01]  /*46e0*/  @P5 FMUL R5, R5, 0.25 ;  /* 0x3e80000005055820 */ /* 0x000fe20000400000 */
[----:B------:R-:W-:Y:S01]  /*46f0*/  @P5 FMUL R11, R11, 0.25 ;  /* 0x3e8000000b0b5820 */ /* 0x000fe20000400000 */
[----:B--2---:R-:W-:Y:S01]  /*4700*/  LOP3.LUT P3, RZ, R40, 0x1, RZ, 0xc0, !PT ;  /* 0x0000000128ff7812 */ /* 0x004fe2000786c0ff */
[C---:B-1----:R-:W-:Y:S01]  /*4710*/  FMUL R6, R12.reuse, R6 ;  /* 0x000000060c067220 */ /* 0x042fe20000400000 */
[C---:B------:R-:W-:Y:S01]  /*4720*/  FMUL R33, R12.reuse, R33 ;  /* 0x000000210c217220 */ /* 0x040fe20000400000 */
[C---:B------:R-:W-:Y:S01]  /*4730*/  FMUL R7, R12.reuse, R7 ;  /* 0x000000070c077220 */ /* 0x040fe20000400000 */
[----:B------:R-:W-:Y:S01]  /*4740*/  FMUL R12, R12, R35 ;  /* 0x000000230c0c7220 */ /* 0x000fe20000400000 */
[----:B------:R-:W-:Y:S01]  /*4750*/  @!P4 FMUL R0, R0, 16777216 ;  /* 0x4b8000000000c820 */ /* 0x000fe20000400000 */
[----:B------:R-:W-:Y:S01]  /*4760*/  @!P4 FMUL R9, R9, 16777216 ;  /* 0x4b8000000909c820 */ /* 0x000fe20000400000 */
[----:B------:R-:W-:Y:S01]  /*4770*/  @!P4 FMUL R5, R5, 16777216 ;  /* 0x4b8000000505c820 */ /* 0x000fe20000400000 */
[----:B------:R-:W-:Y:S01]  /*4780*/  @!P4 FMUL R11, R11, 16777216 ;  /* 0x4b8000000b0bc820 */ /* 0x000fe20000400000 */
[----:B------:R-:W-:Y:S01]  /*4790*/  IMAD.WIDE R2, R29, R24, c[0x0][0x180] ;  /* 0x000060001d027625 */ /* 0x000fe200078e0218 */
[----:B------:R-:W-:-:S02]  /*47a0*/  SEL R32, R6, RZ, !P3 ;  /* 0x000000ff06207207 */ /* 0x000fc40005800000 */
[----:B------:R-:W-:Y:S02]  /*47b0*/  SEL R33, R33, RZ, !P3 ;  /* 0x000000ff21217207 */ /* 0x000fe40005800000 */
[----:B------:R-:W-:Y:S02]  /*47c0*/  SEL R34, R7, RZ, !P3 ;  /* 0x000000ff07227207 */ /* 0x000fe40005800000 */
[----:B------:R-:W-:Y:S01]  /*47d0*/  SEL R35, R12, RZ, !P3 ;  /* 0x000000ff0c237207 */ /* 0x000fe20005800000 */
[C---:B0-----:R-:W-:Y:S01]  /*47e0*/  FMUL R0, R4.reuse, R0 ;  /* 0x0000000004007220 */ /* 0x041fe20000400000 */
[C---:B------:R-:W-:Y:S01]  /*47f0*/  FMUL R9, R4.reuse, R9 ;  /* 0x0000000904097220 */ /* 0x040fe20000400000 */
[C---:B------:R-:W-:Y:S01]  /*4800*/  FMUL R5, R4.reuse, R5 ;  /* 0x0000000504057220 */ /* 0x040fe20000400000 */
[----:B------:R-:W-:Y:S01]  /*4810*/  FMUL R4, R4, R11 ;  /* 0x0000000b04047220 */ /* 0x000fe20000400000 */
[----:B------:R-:W-:Y:S01]  /*4820*/  LOP3.LUT P2, RZ, R39, 0x1, RZ, 0xc0, !PT ;  /* 0x0000000127ff7812 */ /* 0x000fe2000784c0ff */
[----:B------:R0:W-:Y:S01]  /*4830*/  @P1 STG.E.128 [R2.64], R32 ;  /* 0x0000002002001986 */ /* 0x0001e2000c101d04 */
[----:B------:R-:W-:-:S02]  /*4840*/  IMAD.WIDE R24, R27, R24, c[0x0][0x180] ;  /* 0x000060001b187625 */ /* 0x000fc400078e0218 */
[----:B------:R-:W-:Y:S02]  /*4850*/  SEL R8, R0, RZ, !P2 ;  /* 0x000000ff00087207 */ /* 0x000fe40005000000 */
[----:B------:R-:W-:Y:S02]  /*4860*/  SEL R9, R9, RZ, !P2 ;  /* 0x000000ff09097207 */ /* 0x000fe40005000000 */
[----:B------:R-:W-:Y:S02]  /*4870*/  SEL R10, R5, RZ, !P2 ;  /* 0x000000ff050a7207 */ /* 0x000fe40005000000 */
[----:B------:R-:W-:Y:S01]  /*4880*/  SEL R11, R4, RZ, !P2 ;  /* 0x000000ff040b7207 */ /* 0x000fe20005000000 */
[----:B------:R-:W-:Y:S06]  /*4890*/  @!P0 EXIT ;  /* 0x000000000000894d */ /* 0x000fec0003800000 */
[----:B------:R-:W-:Y:S01]  /*48a0*/  STG.E.128 [R24.64], R8 ;  /* 0x0000000818007986 */ /* 0x000fe2000c101d04 */
[----:B------:R-:W-:Y:S05]  /*48b0*/  EXIT ;  /* 0x000000000000794d */ /* 0x000fea0003800000 */
.L_x_1:
[----:B------:R-:W-:-:S00]  /*48c0*/  BRA `(.L_x_1) ;  /* 0xfffffff000007947 */ /* 0x000fc0000383ffff */
[----:B------:R-:W-:-:S00]  /*48d0*/  NOP ;  /* 0x0000000000007918 */ /* 0x000fc00000000000 */
        /* <DEDUP_REMOVED lines=10> */
.L_x_2:


//--------------------- .nv.global.init           --------------------------
	.section	.nv.global.init,"aw",@progbits
.nv.global.init:
	.type		assertFunc_0,@object
	.size		assertFunc_0,(_$_str - assertFunc_0)
assertFunc_0:
        /*0000*/ 	.byte	0x75, 0x6e, 0x6b, 0x6e, 0x6f, 0x77, 0x6e, 0x00
	.type		_$_str,@object
	.size		_$_str,(assertMessage_0 - _$_str)
_$_str:
        /*0008*/ 	.byte	0x5f, 0x5f, 0x43, 0x55, 0x44, 0x41, 0x5f, 0x46, 0x54, 0x5a, 0x00
	.type		assertMessage_0,@object
	.size		assertMessage_0,(assertFile_0 - assertMessage_0)
assertMessage_0:
        /*0013*/ 	.byte	0x69, 0x6e, 0x64, 0x65, 0x78, 0x20, 0x6f, 0x75, 0x74, 0x20, 0x6f, 0x66, 0x20, 0x62, 0x6f, 0x75
        /*0023*/ 	.byte	0x6e, 0x64, 0x73, 0x3a, 0x20, 0x30, 0x20, 0x3c, 0x3d, 0x20, 0x74, 0x6d, 0x70, 0x32, 0x37, 0x20
        /*0033*/ 	.byte	0x3c, 0x20, 0x33, 0x32, 0x00
	.type		assertFile_0,@object
	.size		assertFile_0,(.L_1 - assertFile_0)
assertFile_0:
        /*0038*/ 	.byte	0x2f, 0x6d, 0x6e, 0x74, 0x2f, 0x64, 0x69, 0x73, 0x6b, 0x31, 0x2f, 0x6b, 0x68, 0x69, 0x65, 0x6d
        /*0048*/ 	.byte	0x74, 0x74, 0x2f, 0x75, 0x6e, 0x69, 0x76, 0x65, 0x72, 0x73, 0x61, 0x6c, 0x2d, 0x6f, 0x66, 0x66
        /*0058*/ 	.byte	0x6c, 0x69, 0x6e, 0x65, 0x2d, 0x62, 0x62, 0x6f, 0x2f, 0x74, 0x6f, 0x72, 0x63, 0x68, 0x69, 0x6e
        /*0068*/ 	.byte	0x64, 0x75, 0x63, 0x74, 0x6f, 0x72, 0x5f, 0x75, 0x62, 0x75, 0x6e, 0x74, 0x75, 0x2f, 0x63, 0x69
        /*0078*/ 	.byte	0x2f, 0x63, 0x63, 0x69, 0x73, 0x62, 0x32, 0x79, 0x72, 0x61, 0x37, 0x36, 0x61, 0x62, 0x32, 0x68
        /*0088*/ 	.byte	0x61, 0x79, 0x63, 0x68, 0x6c, 0x33, 0x76, 0x6b, 0x6a, 0x6c, 0x6f, 0x67, 0x67, 0x75, 0x69, 0x37
        /*0098*/ 	.byte	0x6a, 0x6f, 0x72, 0x6e, 0x78, 0x34, 0x71, 0x6f, 0x64, 0x6f, 0x67, 0x64, 0x6a, 0x6f, 0x37, 0x76
        /*00a8*/ 	.byte	0x36, 0x79, 0x36, 0x34, 0x65, 0x2e, 0x70, 0x79, 0x00
.L_1:


//--------------------- .nv.shared.triton_red_fused__to_copy_add_mul_rsub_4 --------------------------
	.section	.nv.shared.triton_red_fused__to_copy_add_mul_rsub_4,"aw",@nobits
	.sectionflags	@""
	.align	16


//--------------------- SYMBOLS --------------------------

	.type		__assertfail,@function
